	.target	sm_90a

	.elftype	@"ET_EXEC"


//--------------------- .note.nv.tkinfo           --------------------------
	.section	.note.nv.tkinfo,"",@"SHT_NOTE"
	.sectionflags	@"SHF_NOTE_NV_TKINFO"
	.tkinfo
        /*0018*/ 	.word	0x00000002
        /*0030*/ 	.string	""
        /*0030*/ 	.string	"ptxas"
        /*0030*/ 	.string	"Cuda compilation tools, release 13.0, V13.0.88"
        /*0030*/ 	.string	"Build cuda_13.0.r13.0/compiler.36424714_0"
        /*0030*/ 	.string	"-arch sm_90a -m 64 "



//--------------------- .note.nv.cuinfo           --------------------------
	.section	.note.nv.cuinfo,"",@"SHT_NOTE"
	.sectionflags	@"SHF_NOTE_NV_CUINFO"
        /*0018*/ 	.short	0x0002
        /*001a*/ 	.short	0x005a
        /*001c*/ 	.short	0x0082
	.zero		2


//--------------------- .nv.info                  --------------------------
	.section	.nv.info,"",@"SHT_CUDA_INFO"
	.align	4


	//----- nvinfo : EIATTR_REGCOUNT
	.align		4
        /*0000*/ 	.byte	0x04, 0x2f
        /*0002*/ 	.short	(.L_15 - .L_14)
	.align		4
.L_14:
        /*0004*/ 	.word	index@(_ZN7cutlass13device_kernelINS_4gemm6kernel13GemmUniversalIN4cute5tupleIJiiiiEEENS1_10collective13CollectiveMmaINS1_34MainloopSm90TmaGmmaWarpSpecializedILi5ENS5_IJNS4_1CILi1EEESB_SB_EEENS1_32KernelTmaWarpSpecializedPingpongEEENS5_IJNSA_ILi64EEENSA_ILi128EEENSA_ILi32EEEEEEaNS5_IJlSB_lEEEaSJ_NS4_8TiledMMAINS4_8MMA_AtomIJNS4_4SM904GMMA27MMA_64x128x32_S32S8S8_SS_TNEEEENS4_6LayoutISC_NS5_IJNSA_ILi0EEESR_SR_EEEEENS5_IJNS4_10UnderscoreESU_SU_EEEEENS4_13SM90_TMA_LOADENS4_14ComposedLayoutINS4_7SwizzleILi1ELi4ELi3EEENS4_18smem_ptr_flag_bitsILi8EEENSQ_INS5_IJNSA_ILi8EEESH_EEENS5_IJSH_SB_EEEEEEEvNS4_8identityESX_S17_vS18_EENS_8epilogue10collective6detail29Sm90TmaWarpSpecializedAdapterINS1B_15DefaultEpilogueIaSJ_SJ_NS1A_6thread17LinearCombinationIaLi1EiiLNS1F_9ScaleType4KindE0ELNS_15FloatRoundStyleE2EaEENS1_15EpilogueDefaultEEEEEvvEEEEvNT_6ParamsE)
        /*0008*/ 	.word	0x000000a8


	//----- nvinfo : EIATTR_FRAME_SIZE
	.align		4
.L_15:
        /*000c*/ 	.byte	0x04, 0x11
        /*000e*/ 	.short	(.L_17 - .L_16)
	.align		4
.L_16:
        /*0010*/ 	.word	index@(_ZN7cutlass13device_kernelINS_4gemm6kernel13GemmUniversalIN4cute5tupleIJiiiiEEENS1_10collective13CollectiveMmaINS1_34MainloopSm90TmaGmmaWarpSpecializedILi5ENS5_IJNS4_1CILi1EEESB_SB_EEENS1_32KernelTmaWarpSpecializedPingpongEEENS5_IJNSA_ILi64EEENSA_ILi128EEENSA_ILi32EEEEEEaNS5_IJlSB_lEEEaSJ_NS4_8TiledMMAINS4_8MMA_AtomIJNS4_4SM904GMMA27MMA_64x128x32_S32S8S8_SS_TNEEEENS4_6LayoutISC_NS5_IJNSA_ILi0EEESR_SR_EEEEENS5_IJNS4_10UnderscoreESU_SU_EEEEENS4_13SM90_TMA_LOADENS4_14ComposedLayoutINS4_7SwizzleILi1ELi4ELi3EEENS4_18smem_ptr_flag_bitsILi8EEENSQ_INS5_IJNSA_ILi8EEESH_EEENS5_IJSH_SB_EEEEEEEvNS4_8identityESX_S17_vS18_EENS_8epilogue10collective6detail29Sm90TmaWarpSpecializedAdapterINS1B_15DefaultEpilogueIaSJ_SJ_NS1A_6thread17LinearCombinationIaLi1EiiLNS1F_9ScaleType4KindE0ELNS_15FloatRoundStyleE2EaEENS1_15EpilogueDefaultEEEEEvvEEEEvNT_6ParamsE)
        /*0014*/ 	.word	0x00000008


	//----- nvinfo : EIATTR_MIN_STACK_SIZE
	.align		4
.L_17:
        /*0018*/ 	.byte	0x04, 0x12
        /*001a*/ 	.short	(.L_19 - .L_18)
	.align		4
.L_18:
        /*001c*/ 	.word	index@(_ZN7cutlass13device_kernelINS_4gemm6kernel13GemmUniversalIN4cute5tupleIJiiiiEEENS1_10collective13CollectiveMmaINS1_34MainloopSm90TmaGmmaWarpSpecializedILi5ENS5_IJNS4_1CILi1EEESB_SB_EEENS1_32KernelTmaWarpSpecializedPingpongEEENS5_IJNSA_ILi64EEENSA_ILi128EEENSA_ILi32EEEEEEaNS5_IJlSB_lEEEaSJ_NS4_8TiledMMAINS4_8MMA_AtomIJNS4_4SM904GMMA27MMA_64x128x32_S32S8S8_SS_TNEEEENS4_6LayoutISC_NS5_IJNSA_ILi0EEESR_SR_EEEEENS5_IJNS4_10UnderscoreESU_SU_EEEEENS4_13SM90_TMA_LOADENS4_14ComposedLayoutINS4_7SwizzleILi1ELi4ELi3EEENS4_18smem_ptr_flag_bitsILi8EEENSQ_INS5_IJNSA_ILi8EEESH_EEENS5_IJSH_SB_EEEEEEEvNS4_8identityESX_S17_vS18_EENS_8epilogue10collective6detail29Sm90TmaWarpSpecializedAdapterINS1B_15DefaultEpilogueIaSJ_SJ_NS1A_6thread17LinearCombinationIaLi1EiiLNS1F_9ScaleType4KindE0ELNS_15FloatRoundStyleE2EaEENS1_15EpilogueDefaultEEEEEvvEEEEvNT_6ParamsE)
        /*0020*/ 	.word	0x00000008
.L_19:


//--------------------- .nv.compat                --------------------------
	.section	.nv.compat,"",@"SHT_CUDA_COMPAT_INFO"
	.align	4
        /*0000*/ 	.byte	0x02, 0x09, 0x01, 0x00, 0x02, 0x02, 0x04, 0x00, 0x02, 0x05, 0x05, 0x00, 0x03, 0x07, 0x01, 0x01
        /*0010*/ 	.byte	0x02, 0x03, 0x01, 0x00, 0x02, 0x06, 0x01, 0x00, 0x04, 0x0b, 0x08, 0x00, 0x00, 0x00, 0x00, 0x00
        /*0020*/ 	.byte	0x00, 0x00, 0x00, 0x00


//--------------------- .nv.info._ZN7cutlass13device_kernelINS_4gemm6kernel13GemmUniversalIN4cute5tupleIJiiiiEEENS1_10collective13CollectiveMmaINS1_34MainloopSm90TmaGmmaWarpSpecializedILi5ENS5_IJNS4_1CILi1EEESB_SB_EEENS1_32KernelTmaWarpSpecializedPingpongEEENS5_IJNSA_ILi64EEENSA_ILi128EEENSA_ILi32EEEEEEaNS5_IJlSB_lEEEaSJ_NS4_8TiledMMAINS4_8MMA_AtomIJNS4_4SM904GMMA27MMA_64x128x32_S32S8S8_SS_TNEEEENS4_6LayoutISC_NS5_IJNSA_ILi0EEESR_SR_EEEEENS5_IJNS4_10UnderscoreESU_SU_EEEEENS4_13SM90_TMA_LOADENS4_14ComposedLayoutINS4_7SwizzleILi1ELi4ELi3EEENS4_18smem_ptr_flag_bitsILi8EEENSQ_INS5_IJNSA_ILi8EEESH_EEENS5_IJSH_SB_EEEEEEEvNS4_8identityESX_S17_vS18_EENS_8epilogue10collective6detail29Sm90TmaWarpSpecializedAdapterINS1B_15DefaultEpilogueIaSJ_SJ_NS1A_6thread17LinearCombinationIaLi1EiiLNS1F_9ScaleType4KindE0ELNS_15FloatRoundStyleE2EaEENS1_15EpilogueDefaultEEEEEvvEEEEvNT_6ParamsE --------------------------
	.section	.nv.info._ZN7cutlass13device_kernelINS_4gemm6kernel13GemmUniversalIN4cute5tupleIJiiiiEEENS1_10collective13CollectiveMmaINS1_34MainloopSm90TmaGmmaWarpSpecializedILi5ENS5_IJNS4_1CILi1EEESB_SB_EEENS1_32KernelTmaWarpSpecializedPingpongEEENS5_IJNSA_ILi64EEENSA_ILi128EEENSA_ILi32EEEEEEaNS5_IJlSB_lEEEaSJ_NS4_8TiledMMAINS4_8MMA_AtomIJNS4_4SM904GMMA27MMA_64x128x32_S32S8S8_SS_TNEEEENS4_6LayoutISC_NS5_IJNSA_ILi0EEESR_SR_EEEEENS5_IJNS4_10UnderscoreESU_SU_EEEEENS4_13SM90_TMA_LOADENS4_14ComposedLayoutINS4_7SwizzleILi1ELi4ELi3EEENS4_18smem_ptr_flag_bitsILi8EEENSQ_INS5_IJNSA_ILi8EEESH_EEENS5_IJSH_SB_EEEEEEEvNS4_8identityESX_S17_vS18_EENS_8epilogue10collective6detail29Sm90TmaWarpSpecializedAdapterINS1B_15DefaultEpilogueIaSJ_SJ_NS1A_6thread17LinearCombinationIaLi1EiiLNS1F_9ScaleType4KindE0ELNS_15FloatRoundStyleE2EaEENS1_15EpilogueDefaultEEEEEvvEEEEvNT_6ParamsE,"",@"SHT_CUDA_INFO"
	.sectionflags	@""
	.align	4


	//----- nvinfo : EIATTR_CUDA_API_VERSION
	.align		4
        /*0000*/ 	.byte	0x04, 0x37
        /*0002*/ 	.short	(.L_21 - .L_20)
.L_20:
        /*0004*/ 	.word	0x00000082


	//----- nvinfo : EIATTR_KPARAM_INFO
	.align		4
.L_21:
        /*0008*/ 	.byte	0x04, 0x17
        /*000a*/ 	.short	(.L_23 - .L_22)
.L_22:
        /*000c*/ 	.word	0x00000000
        /*0010*/ 	.short	0x0000
        /*0012*/ 	.short	0x0070
        /*0014*/ 	.byte	0x00, 0xf0, 0x01, 0x10


	//----- nvinfo : EIATTR_SPARSE_MMA_MASK
	.align		4
.L_23:
        /*0018*/ 	.byte	0x03, 0x50
        /*001a*/ 	.short	0x0000


	//----- nvinfo : EIATTR_MAXREG_COUNT
	.align		4
        /*001c*/ 	.byte	0x03, 0x1b
        /*001e*/ 	.short	0x00a8


	//----- nvinfo : EIATTR_NUM_BARRIERS
	.align		4
        /*0020*/ 	.byte	0x02, 0x4c
        /*0022*/ 	.byte	0x01
	.zero		1


	//----- nvinfo : EIATTR_EXTERNS
	.align		4
        /*0024*/ 	.byte	0x04, 0x0f
        /*0026*/ 	.short	(.L_25 - .L_24)


	//   ....[0]....
	.align		4
.L_24:
        /*0028*/ 	.word	index@(__assertfail)


	//----- nvinfo : EIATTR_ANNOTATIONS
	.align		4
.L_25:
        /*002c*/ 	.byte	0x04, 0x55
        /*002e*/ 	.short	(.L_27 - .L_26)


	//   ....[0]....
.L_26:
        /*0030*/ 	.word	0x00000001
        /*0034*/ 	.byte	0xf0, 0x0a, 0x00, 0x00, 0x01, 0x00, 0x00, 0x00, 0x10, 0x12, 0x00, 0x00, 0x01, 0x00, 0x00, 0x00
        /*0044*/ 	.byte	0xb0, 0x50, 0x00, 0x00, 0x01, 0x00, 0x00, 0x00, 0x50, 0x5c, 0x00, 0x00


	//----- nvinfo : EIATTR_MERCURY_ISA_VERSION
	.align		4
.L_27:
        /*0050*/ 	.byte	0x03, 0x5f
        /*0052*/ 	.short	0x0101


	//----- nvinfo : EIATTR_INT_WARP_WIDE_INSTR_OFFSETS
	.align		4
        /*0054*/ 	.byte	0x04, 0x31
        /*0056*/ 	.short	(.L_29 - .L_28)


	//   ....[0]....
.L_28:
        /*0058*/ 	.word	0x00000450


	//   ....[1]....
        /*005c*/ 	.word	0x00000470


	//   ....[2]....
        /*0060*/ 	.word	0x000004f0


	//   ....[3]....
        /*0064*/ 	.word	0x00000500


	//   ....[4]....
        /*0068*/ 	.word	0x00000510


	//   ....[5]....
        /*006c*/ 	.word	0x00000530


	//   ....[6]....
        /*0070*/ 	.word	0x00000580


	//   ....[7]....
        /*0074*/ 	.word	0x000005a0


	//----- nvinfo : EIATTR_COOP_GROUP_MASK_REGIDS
	.align		4
.L_29:
        /*0078*/ 	.byte	0x04, 0x29
        /*007a*/ 	.short	(.L_31 - .L_30)


	//   ....[0]....
.L_30:
        /*007c*/ 	.word	0xffffffff


	//   ....[1]....
        /*0080*/ 	.word	0xffffffff


	//   ....[2]....
        /*0084*/ 	.word	0xffffffff


	//   ....[3]....
        /*0088*/ 	.word	0xffffffff


	//   ....[4]....
        /*008c*/ 	.word	0xffffffff


	//   ....[5]....
        /*0090*/ 	.word	0xffffffff


	//----- nvinfo : EIATTR_COOP_GROUP_INSTR_OFFSETS
	.align		4
.L_31:
        /*0094*/ 	.byte	0x04, 0x28
        /*0096*/ 	.short	(.L_33 - .L_32)


	//   ....[0]....
.L_32:
        /*0098*/ 	.word	0x00000070


	//   ....[1]....
        /*009c*/ 	.word	0x00000080


	//   ....[2]....
        /*00a0*/ 	.word	0x00000140


	//   ....[3]....
        /*00a4*/ 	.word	0x000002f0


	//   ....[4]....
        /*00a8*/ 	.word	0x00000330


	//   ....[5]....
        /*00ac*/ 	.word	0x00000370


	//----- nvinfo : EIATTR_REG_RECONFIG
	.align		4
.L_33:
        /*00b0*/ 	.byte	0x01, 0x54
	.zero		2


	//----- nvinfo : EIATTR_SYSCALL_OFFSETS
	.align		4
        /*00b4*/ 	.byte	0x04, 0x46
        /*00b6*/ 	.short	(.L_35 - .L_34)


	//   ....[0]....
.L_34:
        /*00b8*/ 	.word	0x000016b0


	//----- nvinfo : EIATTR_MBARRIER_INSTR_OFFSETS
	.align		4
.L_35:
        /*00bc*/ 	.byte	0x04, 0x39
        /*00be*/ 	.short	(.L_37 - .L_36)


	//   ....[0]....
.L_36:
        /*00c0*/ 	.word	0x00000240
        /*00c4*/ 	.word	0x000000ff
        /*00c8*/ 	.word	0x00000000
        /*00cc*/ 	.short	0x0100
        /*00ce*/ 	.byte	0x08
	.zero		1


	//   ....[1]....
        /*00d0*/ 	.word	0x00000250
        /*00d4*/ 	.word	0x000000ff
        /*00d8*/ 	.word	0x00000028
        /*00dc*/ 	.short	0x0100
        /*00de*/ 	.byte	0x08
	.zero		1


	//   ....[2]....
        /*00e0*/ 	.word	0x00000260
        /*00e4*/ 	.word	0x000000ff
        /*00e8*/ 	.word	0x00000008
        /*00ec*/ 	.short	0x0100
        /*00ee*/ 	.byte	0x08
	.zero		1


	//   ....[3]....
        /*00f0*/ 	.word	0x00000270
        /*00f4*/ 	.word	0x000000ff
        /*00f8*/ 	.word	0x00000030
        /*00fc*/ 	.short	0x0100
        /*00fe*/ 	.byte	0x08
	.zero		1


	//   ....[4]....
        /*0100*/ 	.word	0x00000280
        /*0104*/ 	.word	0x000000ff
        /*0108*/ 	.word	0x00000010
        /*010c*/ 	.short	0x0100
        /*010e*/ 	.byte	0x08
	.zero		1


	//   ....[5]....
        /*0110*/ 	.word	0x00000290
        /*0114*/ 	.word	0x000000ff
        /*0118*/ 	.word	0x00000038
        /*011c*/ 	.short	0x0100
        /*011e*/ 	.byte	0x08
	.zero		1


	//   ....[6]....
        /*0120*/ 	.word	0x000002a0
        /*0124*/ 	.word	0x000000ff
        /*0128*/ 	.word	0x00000018
        /*012c*/ 	.short	0x0100
        /*012e*/ 	.byte	0x08
	.zero		1


	//   ....[7]....
        /*0130*/ 	.word	0x000002b0
        /*0134*/ 	.word	0x000000ff
        /*0138*/ 	.word	0x00000040
        /*013c*/ 	.short	0x0100
        /*013e*/ 	.byte	0x08
	.zero		1


	//   ....[8]....
        /*0140*/ 	.word	0x000002c0
        /*0144*/ 	.word	0x000000ff
        /*0148*/ 	.word	0x00000020
        /*014c*/ 	.short	0x0100
        /*014e*/ 	.byte	0x08
	.zero		1


	//   ....[9]....
        /*0150*/ 	.word	0x000002d0
        /*0154*/ 	.word	0x000000ff
        /*0158*/ 	.word	0x00000048
        /*015c*/ 	.short	0x0100
        /*015e*/ 	.byte	0x08
	.zero		1


	//   ....[10]....
        /*0160*/ 	.word	0x000005e0
        /*0164*/ 	.word	0x000000ff
        /*0168*/ 	.word	0x00000080
        /*016c*/ 	.short	0x0100
        /*016e*/ 	.byte	0x08
	.zero		1


	//   ....[11]....
        /*0170*/ 	.word	0x00000650
        /*0174*/ 	.word	0x000000ff
        /*0178*/ 	.word	0x00000088
        /*017c*/ 	.short	0x0100
        /*017e*/ 	.byte	0x08
	.zero		1


	//   ....[12]....
        /*0180*/ 	.word	0x00000670
        /*0184*/ 	.word	0x000000ff
        /*0188*/ 	.word	0x00000060
        /*018c*/ 	.short	0x0100
        /*018e*/ 	.byte	0x09
	.zero		1


	//   ....[13]....
        /*0190*/ 	.word	0x00000680
        /*0194*/ 	.word	0x000000ff
        /*0198*/ 	.word	0x00000068
        /*019c*/ 	.short	0x0100
        /*019e*/ 	.byte	0x09
	.zero		1


	//   ....[14]....
        /*01a0*/ 	.word	0x00000690
        /*01a4*/ 	.word	0x000000ff
        /*01a8*/ 	.word	0x00000070
        /*01ac*/ 	.short	0x0100
        /*01ae*/ 	.byte	0x09
	.zero		1


	//   ....[15]....
        /*01b0*/ 	.word	0x000006a0
        /*01b4*/ 	.word	0x000000ff
        /*01b8*/ 	.word	0x00000078
        /*01bc*/ 	.short	0x0100
        /*01be*/ 	.byte	0x09
	.zero		1


	//   ....[16]....
        /*01c0*/ 	.word	0x00001570
        /*01c4*/ 	.word	0x000000ff
        /*01c8*/ 	.word	0xfffffff8
        /*01cc*/ 	.short	0x010a
        /*01ce*/ 	.byte	0x2b
	.zero		1


	//   ....[17]....
        /*01d0*/ 	.word	0x00001740
        /*01d4*/ 	.word	0x00000003
        /*01d8*/ 	.word	0x00000000
        /*01dc*/ 	.short	0x010a
        /*01de*/ 	.byte	0x3f
	.zero		1


	//   ....[18]....
        /*01e0*/ 	.word	0x00001780
        /*01e4*/ 	.word	0x00000003
        /*01e8*/ 	.word	0x00000000
        /*01ec*/ 	.short	0x010a
        /*01ee*/ 	.byte	0x3f
	.zero		1


	//   ....[19]....
        /*01f0*/ 	.word	0x00001910
        /*01f4*/ 	.word	0x000000ff
        /*01f8*/ 	.word	0x00000000
        /*01fc*/ 	.short	0x010a
        /*01fe*/ 	.byte	0x04
	.zero		1


	//   ....[20]....
        /*0200*/ 	.word	0x00001950
        /*0204*/ 	.word	0x000000ff
        /*0208*/ 	.word	0x00000000
        /*020c*/ 	.short	0x010a
        /*020e*/ 	.byte	0x04
	.zero		1


	//   ....[21]....
        /*0210*/ 	.word	0x00001a40
        /*0214*/ 	.word	0x000000ff
        /*0218*/ 	.word	0x00000000
        /*021c*/ 	.short	0x0101
        /*021e*/ 	.byte	0x04
	.zero		1


	//   ....[22]....
        /*0220*/ 	.word	0x00001b40
        /*0224*/ 	.word	0x00000003
        /*0228*/ 	.word	0x00000000
        /*022c*/ 	.short	0x0101
        /*022e*/ 	.byte	0x2f
	.zero		1


	//   ....[23]....
        /*0230*/ 	.word	0x00001c10
        /*0234*/ 	.word	0x000000ff
        /*0238*/ 	.word	0x00000000
        /*023c*/ 	.short	0x0101
        /*023e*/ 	.byte	0x06
	.zero		1


	//   ....[24]....
        /*0240*/ 	.word	0x00001c80
        /*0244*/ 	.word	0x000000ff
        /*0248*/ 	.word	0x00000008
        /*024c*/ 	.short	0x010a
        /*024e*/ 	.byte	0x2b
	.zero		1


	//   ....[25]....
        /*0250*/ 	.word	0x000050f0
        /*0254*/ 	.word	0x00000000
        /*0258*/ 	.word	0x00000000
        /*025c*/ 	.short	0x0101
        /*025e*/ 	.byte	0x2f
	.zero		1


	//   ....[26]....
        /*0260*/ 	.word	0x000059c0
        /*0264*/ 	.word	0x0000000b
        /*0268*/ 	.word	0x00000028
        /*026c*/ 	.short	0x010a
        /*026e*/ 	.byte	0x3f
	.zero		1


	//   ....[27]....
        /*0270*/ 	.word	0x00005d80
        /*0274*/ 	.word	0x00000006
        /*0278*/ 	.word	0x00000088
        /*027c*/ 	.short	0x0101
        /*027e*/ 	.byte	0x3f
	.zero		1


	//   ....[28]....
        /*0280*/ 	.word	0x000064a0
        /*0284*/ 	.word	0x00000007
        /*0288*/ 	.word	0x00000000
        /*028c*/ 	.short	0x010a
        /*028e*/ 	.byte	0x3f
	.zero		1


	//   ....[29]....
        /*0290*/ 	.word	0x00006520
        /*0294*/ 	.word	0x00000006
        /*0298*/ 	.word	0x00000000
        /*029c*/ 	.short	0x010a
        /*029e*/ 	.byte	0x3f
	.zero		1


	//   ....[30]....
        /*02a0*/ 	.word	0x000065b0
        /*02a4*/ 	.word	0x00000007
        /*02a8*/ 	.word	0x00000000
        /*02ac*/ 	.short	0x010a
        /*02ae*/ 	.byte	0x3f
	.zero		1


	//   ....[31]....
        /*02b0*/ 	.word	0x00006640
        /*02b4*/ 	.word	0x00000006
        /*02b8*/ 	.word	0x00000000
        /*02bc*/ 	.short	0x010a
        /*02be*/ 	.byte	0x3f
	.zero		1


	//   ....[32]....
        /*02c0*/ 	.word	0x000066d0
        /*02c4*/ 	.word	0x00000005
        /*02c8*/ 	.word	0x00000000
        /*02cc*/ 	.short	0x010a
        /*02ce*/ 	.byte	0x3f
	.zero		1


	//   ....[33]....
        /*02d0*/ 	.word	0x00006740
        /*02d4*/ 	.word	0x00000003
        /*02d8*/ 	.word	0xfffffff8
        /*02dc*/ 	.short	0x010a
        /*02de*/ 	.byte	0x3f
	.zero		1


	//   ....[34]....
        /*02e0*/ 	.word	0x00006790
        /*02e4*/ 	.word	0x00000003
        /*02e8*/ 	.word	0x00000000
        /*02ec*/ 	.short	0x010a
        /*02ee*/ 	.byte	0x3f
	.zero		1


	//   ....[35]....
        /*02f0*/ 	.word	0x000067f0
        /*02f4*/ 	.word	0x00000004
        /*02f8*/ 	.word	0x00000000
        /*02fc*/ 	.short	0x010a
        /*02fe*/ 	.byte	0x3f
	.zero		1


	//   ....[36]....
        /*0300*/ 	.word	0x00006850
        /*0304*/ 	.word	0x00000003
        /*0308*/ 	.word	0x00000008
        /*030c*/ 	.short	0x010a
        /*030e*/ 	.byte	0x3f
	.zero		1


	//   ....[37]....
        /*0310*/ 	.word	0x00006920
        /*0314*/ 	.word	0x0000000b
        /*0318*/ 	.word	0x00000028
        /*031c*/ 	.short	0x010a
        /*031e*/ 	.byte	0x3f
	.zero		1


	//   ....[38]....
        /*0320*/ 	.word	0x000069f0
        /*0324*/ 	.word	0x00000007
        /*0328*/ 	.word	0x00000000
        /*032c*/ 	.short	0x010a
        /*032e*/ 	.byte	0x3f
	.zero		1


	//   ....[39]....
        /*0330*/ 	.word	0x00006a40
        /*0334*/ 	.word	0x00000006
        /*0338*/ 	.word	0x00000000
        /*033c*/ 	.short	0x010a
        /*033e*/ 	.byte	0x3f
	.zero		1


	//   ....[40]....
        /*0340*/ 	.word	0x00006a90
        /*0344*/ 	.word	0x00000007
        /*0348*/ 	.word	0x00000000
        /*034c*/ 	.short	0x010a
        /*034e*/ 	.byte	0x3f
	.zero		1


	//   ....[41]....
        /*0350*/ 	.word	0x00006ae0
        /*0354*/ 	.word	0x00000006
        /*0358*/ 	.word	0x00000000
        /*035c*/ 	.short	0x010a
        /*035e*/ 	.byte	0x3f
	.zero		1


	//----- nvinfo : EIATTR_NUM_MBARRIERS
	.align		4
.L_37:
        /*0360*/ 	.byte	0x03, 0x38
        /*0362*/ 	.short	0x0010


	//----- nvinfo : EIATTR_EXIT_INSTR_OFFSETS
	.align		4
        /*0364*/ 	.byte	0x04, 0x1c
        /*0366*/ 	.short	(.L_39 - .L_38)


	//   ....[0]....
.L_38:
        /*0368*/ 	.word	0x000011a0


	//   ....[1]....
        /*036c*/ 	.word	0x00001200


	//   ....[2]....
        /*0370*/ 	.word	0x000056f0


	//   ....[3]....
        /*0374*/ 	.word	0x00005720


	//   ....[4]....
        /*0378*/ 	.word	0x00006720


	//----- nvinfo : EIATTR_MAX_THREADS
	.align		4
.L_39:
        /*037c*/ 	.byte	0x04, 0x05
        /*037e*/ 	.short	(.L_41 - .L_40)
.L_40:
        /*0380*/ 	.word	0x00000180
        /*0384*/ 	.word	0x00000001
        /*0388*/ 	.word	0x00000001


	//----- nvinfo : EIATTR_CRS_STACK_SIZE
	.align		4
.L_41:
        /*038c*/ 	.byte	0x04, 0x1e
        /*038e*/ 	.short	(.L_43 - .L_42)
.L_42:
        /*0390*/ 	.word	0x00000000


	//----- nvinfo : EIATTR_CBANK_PARAM_SIZE
	.align		4
.L_43:
        /*0394*/ 	.byte	0x03, 0x19
        /*0396*/ 	.short	0x0470


	//----- nvinfo : EIATTR_PARAM_CBANK
	.align		4
        /*0398*/ 	.byte	0x04, 0x0a
        /*039a*/ 	.short	(.L_45 - .L_44)
	.align		4
.L_44:
        /*039c*/ 	.word	index@(.nv.constant0._ZN7cutlass13device_kernelINS_4gemm6kernel13GemmUniversalIN4cute5tupleIJiiiiEEENS1_10collective13CollectiveMmaINS1_34MainloopSm90TmaGmmaWarpSpecializedILi5ENS5_IJNS4_1CILi1EEESB_SB_EEENS1_32KernelTmaWarpSpecializedPingpongEEENS5_IJNSA_ILi64EEENSA_ILi128EEENSA_ILi32EEEEEEaNS5_IJlSB_lEEEaSJ_NS4_8TiledMMAINS4_8MMA_AtomIJNS4_4SM904GMMA27MMA_64x128x32_S32S8S8_SS_TNEEEENS4_6LayoutISC_NS5_IJNSA_ILi0EEESR_SR_EEEEENS5_IJNS4_10UnderscoreESU_SU_EEEEENS4_13SM90_TMA_LOADENS4_14ComposedLayoutINS4_7SwizzleILi1ELi4ELi3EEENS4_18smem_ptr_flag_bitsILi8EEENSQ_INS5_IJNSA_ILi8EEESH_EEENS5_IJSH_SB_EEEEEEEvNS4_8identityESX_S17_vS18_EENS_8epilogue10collective6detail29Sm90TmaWarpSpecializedAdapterINS1B_15DefaultEpilogueIaSJ_SJ_NS1A_6thread17LinearCombinationIaLi1EiiLNS1F_9ScaleType4KindE0ELNS_15FloatRoundStyleE2EaEENS1_15EpilogueDefaultEEEEEvvEEEEvNT_6ParamsE)
        /*03a0*/ 	.short	0x0210
        /*03a2*/ 	.short	0x0470


	//----- nvinfo : EIATTR_SW_WAR
	.align		4
.L_45:
        /*03a4*/ 	.byte	0x04, 0x36
        /*03a6*/ 	.short	(.L_47 - .L_46)
.L_46:
        /*03a8*/ 	.word	0x00000008
.L_47:


//--------------------- .nv.callgraph             --------------------------
	.section	.nv.callgraph,"",@"SHT_CUDA_CALLGRAPH"
	.align	4
	.sectionentsize	8
	.align		4
        /*0000*/ 	.word	0x00000000
	.align		4
        /*0004*/ 	.word	0xffffffff
	.align		4
        /*0008*/ 	.word	index@(_ZN7cutlass13device_kernelINS_4gemm6kernel13GemmUniversalIN4cute5tupleIJiiiiEEENS1_10collective13CollectiveMmaINS1_34MainloopSm90TmaGmmaWarpSpecializedILi5ENS5_IJNS4_1CILi1EEESB_SB_EEENS1_32KernelTmaWarpSpecializedPingpongEEENS5_IJNSA_ILi64EEENSA_ILi128EEENSA_ILi32EEEEEEaNS5_IJlSB_lEEEaSJ_NS4_8TiledMMAINS4_8MMA_AtomIJNS4_4SM904GMMA27MMA_64x128x32_S32S8S8_SS_TNEEEENS4_6LayoutISC_NS5_IJNSA_ILi0EEESR_SR_EEEEENS5_IJNS4_10UnderscoreESU_SU_EEEEENS4_13SM90_TMA_LOADENS4_14ComposedLayoutINS4_7SwizzleILi1ELi4ELi3EEENS4_18smem_ptr_flag_bitsILi8EEENSQ_INS5_IJNSA_ILi8EEESH_EEENS5_IJSH_SB_EEEEEEEvNS4_8identityESX_S17_vS18_EENS_8epilogue10collective6detail29Sm90TmaWarpSpecializedAdapterINS1B_15DefaultEpilogueIaSJ_SJ_NS1A_6thread17LinearCombinationIaLi1EiiLNS1F_9ScaleType4KindE0ELNS_15FloatRoundStyleE2EaEENS1_15EpilogueDefaultEEEEEvvEEEEvNT_6ParamsE)
	.align		4
        /*000c*/ 	.word	index@(__assertfail)
	.align		4
        /*0010*/ 	.word	0x00000000
	.align		4
        /*0014*/ 	.word	0xfffffffe
	.align		4
        /*0018*/ 	.word	0x00000000
	.align		4
        /*001c*/ 	.word	0xfffffffd
	.align		4
        /*0020*/ 	.word	0x00000000
	.align		4
        /*0024*/ 	.word	0xfffffffc


//--------------------- .nv.constant4             --------------------------
	.section	.nv.constant4,"a",@progbits
	.align	8
	.align		8
.nv.constant4:
        /*0000*/ 	.dword	__assertfail
	.align		8
        /*0008*/ 	.dword	__unnamed_1
	.align		8
        /*0010*/ 	.dword	_ZN39_INTERNAL_4d303076_4_k_cu_ed83fb17_50194cuda3std3__45__cpo5beginE
	.align		8
        /*0018*/ 	.dword	_ZN39_INTERNAL_4d303076_4_k_cu_ed83fb17_50194cuda3std3__45__cpo3endE
	.align		8
        /*0020*/ 	.dword	_ZN39_INTERNAL_4d303076_4_k_cu_ed83fb17_50194cuda3std3__45__cpo6cbeginE
	.align		8
        /*0028*/ 	.dword	_ZN39_INTERNAL_4d303076_4_k_cu_ed83fb17_50194cuda3std3__45__cpo4cendE
	.align		8
        /*0030*/ 	.dword	_ZN39_INTERNAL_4d303076_4_k_cu_ed83fb17_50194cuda3std3__441_GLOBAL__N__4d303076_4_k_cu_ed83fb17_50196ignoreE
	.align		8
        /*0038*/ 	.dword	_ZN39_INTERNAL_4d303076_4_k_cu_ed83fb17_50194cuda3std3__419piecewise_constructE
	.align		8
        /*0040*/ 	.dword	_ZN39_INTERNAL_4d303076_4_k_cu_ed83fb17_50194cuda3std3__48in_placeE
	.align		8
        /*0048*/ 	.dword	_ZN39_INTERNAL_4d303076_4_k_cu_ed83fb17_50194cuda3std6ranges3__45__cpo4swapE
	.align		8
        /*0050*/ 	.dword	_ZN39_INTERNAL_4d303076_4_k_cu_ed83fb17_50194cuda3std6ranges3__45__cpo9iter_moveE
	.align		8
        /*0058*/ 	.dword	_ZN39_INTERNAL_4d303076_4_k_cu_ed83fb17_50194cute7productE
	.align		8
        /*0060*/ 	.dword	_ZN39_INTERNAL_4d303076_4_k_cu_ed83fb17_50194cute1_E
	.align		8
        /*0068*/ 	.dword	$str$22
	.align		8
        /*0070*/ 	.dword	$str$23


//--------------------- .text._ZN7cutlass13device_kernelINS_4gemm6kernel13GemmUniversalIN4cute5tupleIJiiiiEEENS1_10collective13CollectiveMmaINS1_34MainloopSm90TmaGmmaWarpSpecializedILi5ENS5_IJNS4_1CILi1EEESB_SB_EEENS1_32KernelTmaWarpSpecializedPingpongEEENS5_IJNSA_ILi64EEENSA_ILi128EEENSA_ILi32EEEEEEaNS5_IJlSB_lEEEaSJ_NS4_8TiledMMAINS4_8MMA_AtomIJNS4_4SM904GMMA27MMA_64x128x32_S32S8S8_SS_TNEEEENS4_6LayoutISC_NS5_IJNSA_ILi0EEESR_SR_EEEEENS5_IJNS4_10UnderscoreESU_SU_EEEEENS4_13SM90_TMA_LOADENS4_14ComposedLayoutINS4_7SwizzleILi1ELi4ELi3EEENS4_18smem_ptr_flag_bitsILi8EEENSQ_INS5_IJNSA_ILi8EEESH_EEENS5_IJSH_SB_EEEEEEEvNS4_8identityESX_S17_vS18_EENS_8epilogue10collective6detail29Sm90TmaWarpSpecializedAdapterINS1B_15DefaultEpilogueIaSJ_SJ_NS1A_6thread17LinearCombinationIaLi1EiiLNS1F_9ScaleType4KindE0ELNS_15FloatRoundStyleE2EaEENS1_15EpilogueDefaultEEEEEvvEEEEvNT_6ParamsE --------------------------
	.section	.text._ZN7cutlass13device_kernelINS_4gemm6kernel13GemmUniversalIN4cute5tupleIJiiiiEEENS1_10collective13CollectiveMmaINS1_34MainloopSm90TmaGmmaWarpSpecializedILi5ENS5_IJNS4_1CILi1EEESB_SB_EEENS1_32KernelTmaWarpSpecializedPingpongEEENS5_IJNSA_ILi64EEENSA_ILi128EEENSA_ILi32EEEEEEaNS5_IJlSB_lEEEaSJ_NS4_8TiledMMAINS4_8MMA_AtomIJNS4_4SM904GMMA27MMA_64x128x32_S32S8S8_SS_TNEEEENS4_6LayoutISC_NS5_IJNSA_ILi0EEESR_SR_EEEEENS5_IJNS4_10UnderscoreESU_SU_EEEEENS4_13SM90_TMA_LOADENS4_14ComposedLayoutINS4_7SwizzleILi1ELi4ELi3EEENS4_18smem_ptr_flag_bitsILi8EEENSQ_INS5_IJNSA_ILi8EEESH_EEENS5_IJSH_SB_EEEEEEEvNS4_8identityESX_S17_vS18_EENS_8epilogue10collective6detail29Sm90TmaWarpSpecializedAdapterINS1B_15DefaultEpilogueIaSJ_SJ_NS1A_6thread17LinearCombinationIaLi1EiiLNS1F_9ScaleType4KindE0ELNS_15FloatRoundStyleE2EaEENS1_15EpilogueDefaultEEEEEvvEEEEvNT_6ParamsE,"ax",@progbits
	.align	128
.text._ZN7cutlass13device_kernelINS_4gemm6kernel13GemmUniversalIN4cute5tupleIJiiiiEEENS1_10collective13CollectiveMmaINS1_34MainloopSm90TmaGmmaWarpSpecializedILi5ENS5_IJNS4_1CILi1EEESB_SB_EEENS1_32KernelTmaWarpSpecializedPingpongEEENS5_IJNSA_ILi64EEENSA_ILi128EEENSA_ILi32EEEEEEaNS5_IJlSB_lEEEaSJ_NS4_8TiledMMAINS4_8MMA_AtomIJNS4_4SM904GMMA27MMA_64x128x32_S32S8S8_SS_TNEEEENS4_6LayoutISC_NS5_IJNSA_ILi0EEESR_SR_EEEEENS5_IJNS4_10UnderscoreESU_SU_EEEEENS4_13SM90_TMA_LOADENS4_14ComposedLayoutINS4_7SwizzleILi1ELi4ELi3EEENS4_18smem_ptr_flag_bitsILi8EEENSQ_INS5_IJNSA_ILi8EEESH_EEENS5_IJSH_SB_EEEEEEEvNS4_8identityESX_S17_vS18_EENS_8epilogue10collective6detail29Sm90TmaWarpSpecializedAdapterINS1B_15DefaultEpilogueIaSJ_SJ_NS1A_6thread17LinearCombinationIaLi1EiiLNS1F_9ScaleType4KindE0ELNS_15FloatRoundStyleE2EaEENS1_15EpilogueDefaultEEEEEvvEEEEvNT_6ParamsE:
        .type           _ZN7cutlass13device_kernelINS_4gemm6kernel13GemmUniversalIN4cute5tupleIJiiiiEEENS1_10collective13CollectiveMmaINS1_34MainloopSm90TmaGmmaWarpSpecializedILi5ENS5_IJNS4_1CILi1EEESB_SB_EEENS1_32KernelTmaWarpSpecializedPingpongEEENS5_IJNSA_ILi64EEENSA_ILi128EEENSA_ILi32EEEEEEaNS5_IJlSB_lEEEaSJ_NS4_8TiledMMAINS4_8MMA_AtomIJNS4_4SM904GMMA27MMA_64x128x32_S32S8S8_SS_TNEEEENS4_6LayoutISC_NS5_IJNSA_ILi0EEESR_SR_EEEEENS5_IJNS4_10UnderscoreESU_SU_EEEEENS4_13SM90_TMA_LOADENS4_14ComposedLayoutINS4_7SwizzleILi1ELi4ELi3EEENS4_18smem_ptr_flag_bitsILi8EEENSQ_INS5_IJNSA_ILi8EEESH_EEENS5_IJSH_SB_EEEEEEEvNS4_8identityESX_S17_vS18_EENS_8epilogue10collective6detail29Sm90TmaWarpSpecializedAdapterINS1B_15DefaultEpilogueIaSJ_SJ_NS1A_6thread17LinearCombinationIaLi1EiiLNS1F_9ScaleType4KindE0ELNS_15FloatRoundStyleE2EaEENS1_15EpilogueDefaultEEEEEvvEEEEvNT_6ParamsE,@function
        .size           _ZN7cutlass13device_kernelINS_4gemm6kernel13GemmUniversalIN4cute5tupleIJiiiiEEENS1_10collective13CollectiveMmaINS1_34MainloopSm90TmaGmmaWarpSpecializedILi5ENS5_IJNS4_1CILi1EEESB_SB_EEENS1_32KernelTmaWarpSpecializedPingpongEEENS5_IJNSA_ILi64EEENSA_ILi128EEENSA_ILi32EEEEEEaNS5_IJlSB_lEEEaSJ_NS4_8TiledMMAINS4_8MMA_AtomIJNS4_4SM904GMMA27MMA_64x128x32_S32S8S8_SS_TNEEEENS4_6LayoutISC_NS5_IJNSA_ILi0EEESR_SR_EEEEENS5_IJNS4_10UnderscoreESU_SU_EEEEENS4_13SM90_TMA_LOADENS4_14ComposedLayoutINS4_7SwizzleILi1ELi4ELi3EEENS4_18smem_ptr_flag_bitsILi8EEENSQ_INS5_IJNSA_ILi8EEESH_EEENS5_IJSH_SB_EEEEEEEvNS4_8identityESX_S17_vS18_EENS_8epilogue10collective6detail29Sm90TmaWarpSpecializedAdapterINS1B_15DefaultEpilogueIaSJ_SJ_NS1A_6thread17LinearCombinationIaLi1EiiLNS1F_9ScaleType4KindE0ELNS_15FloatRoundStyleE2EaEENS1_15EpilogueDefaultEEEEEvvEEEEvNT_6ParamsE,(.L_x_203 - _ZN7cutlass13device_kernelINS_4gemm6kernel13GemmUniversalIN4cute5tupleIJiiiiEEENS1_10collective13CollectiveMmaINS1_34MainloopSm90TmaGmmaWarpSpecializedILi5ENS5_IJNS4_1CILi1EEESB_SB_EEENS1_32KernelTmaWarpSpecializedPingpongEEENS5_IJNSA_ILi64EEENSA_ILi128EEENSA_ILi32EEEEEEaNS5_IJlSB_lEEEaSJ_NS4_8TiledMMAINS4_8MMA_AtomIJNS4_4SM904GMMA27MMA_64x128x32_S32S8S8_SS_TNEEEENS4_6LayoutISC_NS5_IJNSA_ILi0EEESR_SR_EEEEENS5_IJNS4_10UnderscoreESU_SU_EEEEENS4_13SM90_TMA_LOADENS4_14ComposedLayoutINS4_7SwizzleILi1ELi4ELi3EEENS4_18smem_ptr_flag_bitsILi8EEENSQ_INS5_IJNSA_ILi8EEESH_EEENS5_IJSH_SB_EEEEEEEvNS4_8identityESX_S17_vS18_EENS_8epilogue10collective6detail29Sm90TmaWarpSpecializedAdapterINS1B_15DefaultEpilogueIaSJ_SJ_NS1A_6thread17LinearCombinationIaLi1EiiLNS1F_9ScaleType4KindE0ELNS_15FloatRoundStyleE2EaEENS1_15EpilogueDefaultEEEEEvvEEEEvNT_6ParamsE)
        .other          _ZN7cutlass13device_kernelINS_4gemm6kernel13GemmUniversalIN4cute5tupleIJiiiiEEENS1_10collective13CollectiveMmaINS1_34MainloopSm90TmaGmmaWarpSpecializedILi5ENS5_IJNS4_1CILi1EEESB_SB_EEENS1_32KernelTmaWarpSpecializedPingpongEEENS5_IJNSA_ILi64EEENSA_ILi128EEENSA_ILi32EEEEEEaNS5_IJlSB_lEEEaSJ_NS4_8TiledMMAINS4_8MMA_AtomIJNS4_4SM904GMMA27MMA_64x128x32_S32S8S8_SS_TNEEEENS4_6LayoutISC_NS5_IJNSA_ILi0EEESR_SR_EEEEENS5_IJNS4_10UnderscoreESU_SU_EEEEENS4_13SM90_TMA_LOADENS4_14ComposedLayoutINS4_7SwizzleILi1ELi4ELi3EEENS4_18smem_ptr_flag_bitsILi8EEENSQ_INS5_IJNSA_ILi8EEESH_EEENS5_IJSH_SB_EEEEEEEvNS4_8identityESX_S17_vS18_EENS_8epilogue10collective6detail29Sm90TmaWarpSpecializedAdapterINS1B_15DefaultEpilogueIaSJ_SJ_NS1A_6thread17LinearCombinationIaLi1EiiLNS1F_9ScaleType4KindE0ELNS_15FloatRoundStyleE2EaEENS1_15EpilogueDefaultEEEEEvvEEEEvNT_6ParamsE,@"STO_CUDA_ENTRY STV_DEFAULT"
_ZN7cutlass13device_kernelINS_4gemm6kernel13GemmUniversalIN4cute5tupleIJiiiiEEENS1_10collective13CollectiveMmaINS1_34MainloopSm90TmaGmmaWarpSpecializedILi5ENS5_IJNS4_1CILi1EEESB_SB_EEENS1_32KernelTmaWarpSpecializedPingpongEEENS5_IJNSA_ILi64EEENSA_ILi128EEENSA_ILi32EEEEEEaNS5_IJlSB_lEEEaSJ_NS4_8TiledMMAINS4_8MMA_AtomIJNS4_4SM904GMMA27MMA_64x128x32_S32S8S8_SS_TNEEEENS4_6LayoutISC_NS5_IJNSA_ILi0EEESR_SR_EEEEENS5_IJNS4_10UnderscoreESU_SU_EEEEENS4_13SM90_TMA_LOADENS4_14ComposedLayoutINS4_7SwizzleILi1ELi4ELi3EEENS4_18smem_ptr_flag_bitsILi8EEENSQ_INS5_IJNSA_ILi8EEESH_EEENS5_IJSH_SB_EEEEEEEvNS4_8identityESX_S17_vS18_EENS_8epilogue10collective6detail29Sm90TmaWarpSpecializedAdapterINS1B_15DefaultEpilogueIaSJ_SJ_NS1A_6thread17LinearCombinationIaLi1EiiLNS1F_9ScaleType4KindE0ELNS_15FloatRoundStyleE2EaEENS1_15EpilogueDefaultEEEEEvvEEEEvNT_6ParamsE:
[----:B------:R-:W0:Y:S02]  /*0000*/  LDC R1, c[0x0][0x28] ;  /* 0x00000a00ff017b82 */ /* 0x000e240000000800 */
[----:B0-----:R-:W-:Y:S01]  /*0010*/  VIADD R1, R1, 0xfffffff8 ;  /* 0xfffffff801017836 */ /* 0x001fe20000000000 */
[----:B------:R-:W0:Y:S01]  /*0020*/  S2R R5, SR_TID.X ;  /* 0x0000000000057919 */ /* 0x000e220000002100 */
[----:B------:R-:W-:Y:S01]  /*0030*/  ELECT P0, URZ, PT ;  /* 0x00000000003f782f */ /* 0x000fe20003800000 */
[----:B------:R-:W-:Y:S01]  /*0040*/  BSSY B0, `(.L_x_0) ;  /* 0x000000f000007945 */ /* 0x000fe20003800000 */
[--C-:B0-----:R-:W-:Y:S02]  /*0050*/  SHF.R.U32.HI R0, RZ, 0x5, R5.reuse ;  /* 0x00000005ff007819 */ /* 0x101fe40000011605 */
[----:B------:R-:W-:-:S03]  /*0060*/  SHF.R.U32.HI R4, RZ, 0x7, R5 ;  /* 0x00000007ff047819 */ /* 0x000fc60000011605 */
[----:B------:R-:W0:Y:S04]  /*0070*/  SHFL.IDX PT, R2, R0, RZ, 0x1f ;  /* 0x00001fff00027589 */ /* 0x000e2800000e0000 */
[----:B------:R1:W2:Y:S01]  /*0080*/  SHFL.IDX PT, R7, R4, RZ, 0x1f ;  /* 0x00001fff04077589 */ /* 0x0002a200000e0000 */
[----:B0-----:R-:W-:-:S13]  /*0090*/  ISETP.NE.OR P0, PT, R2, RZ, !P0 ;  /* 0x000000ff0200720c */ /* 0x001fda0004705670 */
[----:B-12---:R-:W-:Y:S05]  /*00a0*/  @P0 BRA `(.L_x_1) ;  /* 0x0000000000200947 */ /* 0x006fea0003800000 */
[----:B------:R-:W-:Y:S02]  /*00b0*/  ULDC.64 UR4, c[0x0][0x198] ;  /* 0x0000660000047ab9 */ /* 0x000fe40000000a00 */
[----:B------:R-:W-:Y:S02]  /*00c0*/  UIADD3 UR6, UP0, UR4, 0xf0, URZ ;  /* 0x000000f004067890 */ /* 0x000fe4000ff1e03f */
[----:B------:R-:W-:Y:S02]  /*00d0*/  UIADD3 UR4, UP1, UR4, 0x1f0, URZ ;  /* 0x000001f004047890 */ /* 0x000fe4000ff3e03f */
[----:B------:R-:W-:Y:S02]  /*00e0*/  UIADD3.X UR7, URZ, UR5, URZ, UP0, !UPT ;  /* 0x000000053f077290 */ /* 0x000fe400087fe43f */
[----:B------:R-:W-:-:S07]  /*00f0*/  UIADD3.X UR5, URZ, UR5, URZ, UP1, !UPT ;  /* 0x000000053f057290 */ /* 0x000fce0008ffe43f */
[----:B------:R0:W-:Y:S02]  /*0100*/  UTMACCTL.PF [UR6] ;  /* 0x00000000060079b9 */ /* 0x0001e40008040000 */
[----:B------:R0:W-:Y:S02]  /*0110*/  UTMACCTL.PF [UR4] ;  /* 0x00000000040079b9 */ /* 0x0001e40008040000 */
[----:B0-----:R-:W-:Y:S01]  /*0120*/  NOP ;  /* 0x0000000000007918 */ /* 0x001fe20000000000 */
.L_x_1:
[----:B------:R-:W-:Y:S05]  /*0130*/  BSYNC B0 ;  /* 0x0000000000007941 */ /* 0x000fea0003800000 */
.L_x_0:
[----:B------:R-:W0:Y:S02]  /*0140*/  SHFL.IDX PT, R3, R0, RZ, 0x1f ;  /* 0x00001fff00037589 */ /* 0x000e2400000e0000 */
[----:B0-----:R-:W-:-:S13]  /*0150*/  ISETP.NE.AND P0, PT, R3, RZ, PT ;  /* 0x000000ff0300720c */ /* 0x001fda0003f05270 */
[----:B------:R-:W-:Y:S05]  /*0160*/  @P0 BRA `(.L_x_2) ;  /* 0x0000000000600947 */ /* 0x000fea0003800000 */
[----:B------:R-:W0:Y:S01]  /*0170*/  S2UR UR8, SR_CgaCtaId ;  /* 0x00000000000879c3 */ /* 0x000e220000008800 */
[----:B------:R-:W-:Y:S01]  /*0180*/  UMOV UR4, 0x400 ;  /* 0x0000040000047882 */ /* 0x000fe20000000000 */
[----:B------:R-:W-:Y:S01]  /*0190*/  UMOV UR5, 0x1 ;  /* 0x0000000100057882 */ /* 0x000fe20000000000 */
[----:B------:R-:W-:Y:S01]  /*01a0*/  UMOV UR6, 0x80 ;  /* 0x0000008000067882 */ /* 0x000fe20000000000 */
[----:B------:R-:W-:Y:S01]  /*01b0*/  ELECT P0, URZ, PT ;  /* 0x00000000003f782f */ /* 0x000fe20003800000 */
[----:B------:R-:W-:-:S04]  /*01c0*/  UIADD3 UR6, -UR6, 0x100000, URZ ;  /* 0x0010000006067890 */ /* 0x000fc8000fffe13f */
[----:B------:R-:W-:Y:S02]  /*01d0*/  USHF.L.U32 UR7, UR6, 0xb, URZ ;  /* 0x0000000b06077899 */ /* 0x000fe4000800063f */
[----:B------:R-:W-:Y:S02]  /*01e0*/  USHF.L.U32 UR6, UR6, 0x1, URZ ;  /* 0x0000000106067899 */ /* 0x000fe4000800063f */
[----:B0-----:R-:W-:Y:S02]  /*01f0*/  ULEA UR8, UR8, UR4, 0x18 ;  /* 0x0000000408087291 */ /* 0x001fe4000f8ec03f */
[----:B------:R-:W-:-:S04]  /*0200*/  UIADD3 UR4, -UR5, 0x100000, URZ ;  /* 0x0010000005047890 */ /* 0x000fc8000fffe13f */
[----:B------:R-:W-:Y:S02]  /*0210*/  USHF.L.U32 UR5, UR4, 0xb, URZ ;  /* 0x0000000b04057899 */ /* 0x000fe4000800063f */
[----:B------:R-:W-:Y:S01]  /*0220*/  USHF.L.U32 UR4, UR4, 0x1, URZ ;  /* 0x0000000104047899 */ /* 0x000fe2000800063f */
[----:B------:R-:W0:Y:S11]  /*0230*/  FENCE.VIEW.ASYNC.S ;  /* 0x00000000000073c6 */ /* 0x000e360000000000 */
[----:B0-----:R0:W1:Y:S01]  /*0240*/  SYNCS.EXCH.64 URZ, [UR8], UR4 ;  /* 0x00000004083f75b2 */ /* 0x0010620008000100 */
[----:B------:R0:W2:Y:S01]  /*0250*/  SYNCS.EXCH.64 URZ, [UR8+0x28], UR6 ;  /* 0x00002806083f75b2 */ /* 0x0000a20008000100 */
[----:B------:R0:W3:Y:S01]  /*0260*/  SYNCS.EXCH.64 URZ, [UR8+0x8], UR4 ;  /* 0x00000804083f75b2 */ /* 0x0000e20008000100 */
[----:B------:R0:W4:Y:S01]  /*0270*/  SYNCS.EXCH.64 URZ, [UR8+0x30], UR6 ;  /* 0x00003006083f75b2 */ /* 0x0001220008000100 */
[----:B------:R0:W0:Y:S01]  /*0280*/  SYNCS.EXCH.64 URZ, [UR8+0x10], UR4 ;  /* 0x00001004083f75b2 */ /* 0x0000220008000100 */
[----:B------:R0:W0:Y:S01]  /*0290*/  SYNCS.EXCH.64 URZ, [UR8+0x38], UR6 ;  /* 0x00003806083f75b2 */ /* 0x0000220008000100 */
[----:B------:R0:W0:Y:S01]  /*02a0*/  SYNCS.EXCH.64 URZ, [UR8+0x18], UR4 ;  /* 0x00001804083f75b2 */ /* 0x0000220008000100 */
[----:B------:R0:W0:Y:S01]  /*02b0*/  SYNCS.EXCH.64 URZ, [UR8+0x40], UR6 ;  /* 0x00004006083f75b2 */ /* 0x0000220008000100 */
[----:B------:R0:W0:Y:S01]  /*02c0*/  SYNCS.EXCH.64 URZ, [UR8+0x20], UR4 ;  /* 0x00002004083f75b2 */ /* 0x0000220008000100 */
[----:B------:R0:W0:Y:S01]  /*02d0*/  SYNCS.EXCH.64 URZ, [UR8+0x48], UR6 ;  /* 0x00004806083f75b2 */ /* 0x0000220008000100 */
[----:B------:R-:W-:Y:S01]  /*02e0*/  NOP ;  /* 0x0000000000007918 */ /* 0x000fe20000000000 */
.L_x_2:
[----:B------:R-:W5:Y:S01]  /*02f0*/  SHFL.IDX PT, R6, R0, RZ, 0x1f ;  /* 0x00001fff00067589 */ /* 0x000f6200000e0000 */
[----:B------:R-:W-:Y:S01]  /*0300*/  ELECT P0, URZ, PT ;  /* 0x00000000003f782f */ /* 0x000fe20003800000 */
[----:B------:R-:W-:Y:S01]  /*0310*/  NOP ;  /* 0x0000000000007918 */ /* 0x000fe20000000000 */
[----:B------:R-:W-:Y:S01]  /*0320*/  ELECT P1, URZ, PT ;  /* 0x00000000003f782f */ /* 0x000fe20003820000 */
[----:B------:R1:W2:Y:S01]  /*0330*/  SHFL.IDX PT, R3, R0, RZ, 0x1f ;  /* 0x00001fff00037589 */ /* 0x0002a200000e0000 */
[----:B0-----:R-:W-:Y:S01]  /*0340*/  UMOV UR4, 0x20 ;  /* 0x0000002000047882 */ /* 0x001fe20000000000 */
[----:B------:R-:W-:Y:S01]  /*0350*/  UMOV UR11, 0x80 ;  /* 0x00000080000b7882 */ /* 0x000fe20000000000 */
[----:B------:R-:W-:Y:S01]  /*0360*/  NOP ;  /* 0x0000000000007918 */ /* 0x000fe20000000000 */
[----:B------:R-:W0:Y:S01]  /*0370*/  SHFL.IDX PT, R4, R4, RZ, 0x1f ;  /* 0x00001fff04047589 */ /* 0x000e2200000e0000 */
[C---:B------:R-:W-:Y:S01]  /*0380*/  VIADD R31, R7.reuse, 0xffffffff ;  /* 0xffffffff071f7836 */ /* 0x040fe20000000000 */
[----:B------:R-:W-:Y:S01]  /*0390*/  ULDC.64 UR36, c[0x0][0x208] ;  /* 0x0000820000247ab9 */ /* 0x000fe20000000a00 */
[----:B------:R-:W-:-:S02]  /*03a0*/  ISETP.NE.AND P2, PT, R7, RZ, PT ;  /* 0x000000ff0700720c */ /* 0x000fc40003f45270 */
[----:B-1----:R-:W-:Y:S02]  /*03b0*/  SHF.R.S32.HI R0, RZ, 0x1f, R5 ;  /* 0x0000001fff007819 */ /* 0x002fe40000011405 */
[----:B------:R-:W-:Y:S02]  /*03c0*/  ISETP.GE.U32.AND P3, PT, R31, 0x2, PT ;  /* 0x000000021f00780c */ /* 0x000fe40003f66070 */
[----:B------:R-:W-:-:S04]  /*03d0*/  LEA.HI R0, R0, R5, RZ, 0x7 ;  /* 0x0000000500007211 */ /* 0x000fc800078f38ff */
[----:B------:R-:W-:Y:S02]  /*03e0*/  LOP3.LUT R0, R0, 0xffffff80, RZ, 0xc0, !PT ;  /* 0xffffff8000007812 */ /* 0x000fe400078ec0ff */
[----:B-----5:R-:W-:Y:S02]  /*03f0*/  ISETP.NE.OR P0, PT, R6, RZ, !P0 ;  /* 0x000000ff0600720c */ /* 0x020fe40004705670 */
[----:B--2---:R-:W-:Y:S02]  /*0400*/  ISETP.NE.OR P1, PT, R3, RZ, !P1 ;  /* 0x000000ff0300720c */ /* 0x004fe40004f25670 */
[----:B------:R-:W-:Y:S02]  /*0410*/  SHF.R.S32.HI R3, RZ, 0x1f, R2 ;  /* 0x0000001fff037819 */ /* 0x000fe40000011402 */
[----:B0-----:R-:W-:Y:S01]  /*0420*/  R2UR UR43, R4 ;  /* 0x00000000042b72ca */ /* 0x001fe200000e0000 */
[----:B------:R-:W-:Y:S01]  /*0430*/  IMAD.IADD R4, R5, 0x1, -R0 ;  /* 0x0000000105047824 */ /* 0x000fe200078e0a00 */
[----:B------:R-:W-:-:S05]  /*0440*/  LEA.HI R3, R3, R2, RZ, 0x2 ;  /* 0x0000000203037211 */ /* 0x000fca00078f10ff */
[----:B------:R-:W-:Y:S01]  /*0450*/  VOTEU.ALL UP0, P0 ;  /* 0x00000000003f7886 */ /* 0x000fe20000000000 */
[----:B------:R-:W-:Y:S01]  /*0460*/  LOP3.LUT R3, R3, 0xfffffffc, RZ, 0xc0, !PT ;  /* 0xfffffffc03037812 */ /* 0x000fe200078ec0ff */
[----:B------:R-:W-:-:S03]  /*0470*/  VOTEU.ALL UP1, P1 ;  /* 0x00000000003f7886 */ /* 0x000fc60000820000 */
[----:B------:R-:W0:Y:S01]  /*0480*/  @!UP0 S2UR UR7, SR_CgaCtaId ;  /* 0x00000000000789c3 */ /* 0x000e220000008800 */
[----:B------:R-:W-:Y:S01]  /*0490*/  @!UP0 UMOV UR6, 0x400 ;  /* 0x0000040000068882 */ /* 0x000fe20000000000 */
[----:B------:R-:W-:-:S04]  /*04a0*/  @!UP0 UIADD3 UR4, -UR4, 0x100000, URZ ;  /* 0x0010000004048890 */ /* 0x000fc8000fffe13f */
[----:B------:R-:W-:Y:S02]  /*04b0*/  @!UP0 USHF.L.U32 UR5, UR4, 0xb, URZ ;  /* 0x0000000b04058899 */ /* 0x000fe4000800063f */
[----:B------:R-:W-:Y:S01]  /*04c0*/  @!UP0 USHF.L.U32 UR4, UR4, 0x1, URZ ;  /* 0x0000000104048899 */ /* 0x000fe2000800063f */
[----:B------:R-:W-:Y:S01]  /*04d0*/  IMAD.IADD R14, R2, 0x1, -R3 ;  /* 0x00000001020e7824 */ /* 0x000fe200078e0a03 */
[----:B------:R-:W-:Y:S01]  /*04e0*/  @!UP1 UMOV UR9, 0x400 ;  /* 0x0000040000099882 */ /* 0x000fe20000000000 */
[----:B------:R-:W-:Y:S01]  /*04f0*/  VOTEU.ALL UP2, P1 ;  /* 0x00000000003f7886 */ /* 0x000fe20000840000 */
[----:B------:R-:W-:Y:S01]  /*0500*/  VOTEU.ALL UP3, P1 ;  /* 0x00000000003f7886 */ /* 0x000fe20000860000 */
[----:B------:R-:W-:Y:S01]  /*0510*/  VOTEU.ALL UP4, P1 ;  /* 0x00000000003f7886 */ /* 0x000fe20000880000 */
[----:B------:R-:W1:Y:S01]  /*0520*/  @!UP1 S2UR UR10, SR_CgaCtaId ;  /* 0x00000000000a99c3 */ /* 0x000e620000008800 */
[----:B------:R-:W-:Y:S01]  /*0530*/  VOTEU.ALL UP5, P1 ;  /* 0x00000000003f7886 */ /* 0x000fe200008a0000 */
[----:B0-----:R-:W-:-:S02]  /*0540*/  @!UP0 ULEA UR8, UR7, UR6, 0x18 ;  /* 0x0000000607088291 */ /* 0x001fc4000f8ec03f */
[----:B------:R-:W-:-:S04]  /*0550*/  @!UP1 UIADD3 UR6, -UR11, 0x100000, URZ ;  /* 0x001000000b069890 */ /* 0x000fc8000fffe13f */
[----:B------:R-:W-:Y:S02]  /*0560*/  @!UP1 USHF.L.U32 UR7, UR6, 0xb, URZ ;  /* 0x0000000b06079899 */ /* 0x000fe4000800063f */
[----:B------:R-:W-:Y:S01]  /*0570*/  @!UP1 USHF.L.U32 UR6, UR6, 0x1, URZ ;  /* 0x0000000106069899 */ /* 0x000fe2000800063f */
[----:B------:R-:W-:Y:S01]  /*0580*/  VOTEU.ALL UP0, P0 ;  /* 0x00000000003f7886 */ /* 0x000fe20000000000 */
[----:B-1----:R-:W-:Y:S01]  /*0590*/  @!UP1 ULEA UR9, UR10, UR9, 0x18 ;  /* 0x000000090a099291 */ /* 0x002fe2000f8ec03f */
[----:B------:R-:W-:Y:S02]  /*05a0*/  VOTEU.ALL UP1, P0 ;  /* 0x00000000003f7886 */ /* 0x000fe40000020000 */
[----:B------:R-:W-:Y:S01]  /*05b0*/  ULDC.64 UR10, c[0x0][0x598] ;  /* 0x00016600000a7ab9 */ /* 0x000fe20000000a00 */
[----:B------:R-:W-:Y:S01]  /*05c0*/  ISETP.NE.AND P0, PT, R14, 0x3, PT ;  /* 0x000000030e00780c */ /* 0x000fe20003f05270 */
[----:B------:R-:W0:Y:S02]  /*05d0*/  FENCE.VIEW.ASYNC.S ;  /* 0x00000000000073c6 */ /* 0x000e240000000000 */
[----:B0-----:R0:W3:Y:S01]  /*05e0*/  @!UP0 SYNCS.EXCH.64 URZ, [UR8+0x80], UR4 ;  /* 0x00008004083f85b2 */ /* 0x0010e20008000100 */
[----:B------:R-:W-:-:S02]  /*05f0*/  ISETP.NE.U32.AND P1, PT, RZ, UR10, PT ;  /* 0x0000000aff007c0c */ /* 0x000fc4000bf25070 */
[----:B------:R-:W-:Y:S02]  /*0600*/  ISETP.EQ.OR P0, PT, R14, RZ, !P0 ;  /* 0x000000ff0e00720c */ /* 0x000fe40004702670 */
[----:B------:R-:W-:Y:S02]  /*0610*/  ISETP.NE.AND.EX P1, PT, RZ, UR11, PT, P1 ;  /* 0x0000000bff007c0c */ /* 0x000fe4000bf25310 */
[----:B------:R-:W-:-:S04]  /*0620*/  ISETP.EQ.AND P0, PT, R7, RZ, P0 ;  /* 0x000000ff0700720c */ /* 0x000fc80000702270 */
[----:B------:R-:W-:-:S04]  /*0630*/  SEL R23, RZ, 0x1, !P0 ;  /* 0x00000001ff177807 */ /* 0x000fc80004000000 */
[----:B------:R-:W-:Y:S01]  /*0640*/  SEL R23, R23, 0x2, P3 ;  /* 0x0000000217177807 */ /* 0x000fe20001800000 */
[----:B------:R0:W3:Y:S01]  /*0650*/  @!UP1 SYNCS.EXCH.64 URZ, [UR8+0x88], UR4 ;  /* 0x00008804083f95b2 */ /* 0x0000e20008000100 */
[----:B------:R-:W-:Y:S01]  /*0660*/  NOP ;  /* 0x0000000000007918 */ /* 0x000fe20000000000 */
[----:B------:R0:W3:Y:S01]  /*0670*/  @!UP2 SYNCS.EXCH.64 URZ, [UR9+0x60], UR6 ;  /* 0x00006006093fa5b2 */ /* 0x0000e20008000100 */
[----:B------:R0:W3:Y:S01]  /*0680*/  @!UP3 SYNCS.EXCH.64 URZ, [UR9+0x68], UR6 ;  /* 0x00006806093fb5b2 */ /* 0x0000e20008000100 */
[----:B------:R0:W3:Y:S01]  /*0690*/  @!UP4 SYNCS.EXCH.64 URZ, [UR9+0x70], UR6 ;  /* 0x00007006093fc5b2 */ /* 0x0000e20008000100 */
[----:B------:R0:W3:Y:S01]  /*06a0*/  @!UP5 SYNCS.EXCH.64 URZ, [UR9+0x78], UR6 ;  /* 0x00007806093fd5b2 */ /* 0x0000e20008000100 */
[----:B------:R-:W-:Y:S01]  /*06b0*/  NOP ;  /* 0x0000000000007918 */ /* 0x000fe20000000000 */
[----:B---34-:R-:W-:Y:S06]  /*06c0*/  BAR.SYNC.DEFER_BLOCKING 0x0 ;  /* 0x0000000000007b1d */ /* 0x018fec0000010000 */
[----:B0-----:R-:W-:Y:S05]  /*06d0*/  @!P1 BRA `(.L_x_3) ;  /* 0x00000000001c9947 */ /* 0x001fea0003800000 */
[----:B------:R-:W0:Y:S02]  /*06e0*/  LDC.64 R2, c[0x0][0x598] ;  /* 0x00016600ff027b82 */ /* 0x000e240000000a00 */
[----:B0-----:R-:W2:Y:S02]  /*06f0*/  LDG.E.64 R2, desc[UR36][R2.64] ;  /* 0x0000002402027981 */ /* 0x001ea4000c1e1b00 */
[----:B--2---:R-:W-:-:S04]  /*0700*/  ISETP.NE.U32.AND P0, PT, R2, RZ, PT ;  /* 0x000000ff0200720c */ /* 0x004fc80003f05070 */
[----:B------:R-:W-:-:S13]  /*0710*/  ISETP.NE.AND.EX P0, PT, R3, RZ, PT, P0 ;  /* 0x000000ff0300720c */ /* 0x000fda0003f05300 */
[----:B------:R-:W-:Y:S05]  /*0720*/  @!P0 BRA `(.L_x_3) ;  /* 0x0000000000088947 */ /* 0x000fea0003800000 */
[----:B------:R1:W5:Y:S01]  /*0730*/  LD.E R88, desc[UR36][R2.64] ;  /* 0x0000002402587980 */ /* 0x000362000c101900 */
[----:B------:R-:W-:Y:S05]  /*0740*/  BRA `(.L_x_4) ;  /* 0x0000000000247947 */ /* 0x000fea0003800000 */
.L_x_3:
[----:B------:R-:W-:Y:S02]  /*0750*/  ULDC.64 UR4, c[0x0][0x588] ;  /* 0x0001620000047ab9 */ /* 0x000fe40000000a00 */
[----:B------:R-:W-:-:S04]  /*0760*/  ISETP.NE.U32.AND P0, PT, RZ, UR4, PT ;  /* 0x00000004ff007c0c */ /* 0x000fc8000bf05070 */
[----:B------:R-:W-:-:S13]  /*0770*/  ISETP.NE.AND.EX P0, PT, RZ, UR5, PT, P0 ;  /* 0x00000005ff007c0c */ /* 0x000fda000bf05300 */
[----:B------:R-:W-:Y:S05]  /*0780*/  @!P0 BRA `(.L_x_5) ;  /* 0x00000000000c8947 */ /* 0x000fea0003800000 */
[----:B------:R-:W0:Y:S02]  /*0790*/  LDC.64 R88, c[0x0][0x588] ;  /* 0x00016200ff587b82 */ /* 0x000e240000000a00 */
[----:B0-----:R0:W5:Y:S01]  /*07a0*/  LDG.E R88, desc[UR36][R88.64] ;  /* 0x0000002458587981 */ /* 0x001162000c1e1900 */
[----:B------:R-:W-:Y:S05]  /*07b0*/  BRA `(.L_x_4) ;  /* 0x0000000000087947 */ /* 0x000fea0003800000 */
.L_x_5:
[----:B------:R-:W-:Y:S02]  /*07c0*/  ULDC UR4, c[0x0][0x580] ;  /* 0x0001600000047ab9 */ /* 0x000fe40000000800 */
[----:B------:R-:W-:-:S07]  /*07d0*/  IMAD.U32 R88, RZ, RZ, UR4 ;  /* 0x00000004ff587e24 */ /* 0x000fce000f8e00ff */
.L_x_4:
[----:B------:R-:W-:Y:S02]  /*07e0*/  ULDC.64 UR4, c[0x0][0x5a0] ;  /* 0x0001680000047ab9 */ /* 0x000fe40000000a00 */
[----:B------:R-:W-:-:S04]  /*07f0*/  ISETP.NE.U32.AND P0, PT, RZ, UR4, PT ;  /* 0x00000004ff007c0c */ /* 0x000fc8000bf05070 */
[----:B------:R-:W-:-:S13]  /*0800*/  ISETP.NE.AND.EX P0, PT, RZ, UR5, PT, P0 ;  /* 0x00000005ff007c0c */ /* 0x000fda000bf05300 */
[----:B------:R-:W-:Y:S05]  /*0810*/  @!P0 BRA `(.L_x_6) ;  /* 0x00000000001c8947 */ /* 0x000fea0003800000 */
[----:B-1----:R-:W1:Y:S02]  /*0820*/  LDC.64 R2, c[0x0][0x5a0] ;  /* 0x00016800ff027b82 */ /* 0x002e640000000a00 */
[----:B-1----:R-:W2:Y:S02]  /*0830*/  LDG.E.64 R2, desc[UR36][R2.64] ;  /* 0x0000002402027981 */ /* 0x002ea4000c1e1b00 */
[----:B--2---:R-:W-:-:S04]  /*0840*/  ISETP.NE.U32.AND P0, PT, R2, RZ, PT ;  /* 0x000000ff0200720c */ /* 0x004fc80003f05070 */
[----:B------:R-:W-:-:S13]  /*0850*/  ISETP.NE.AND.EX P0, PT, R3, RZ, PT, P0 ;  /* 0x000000ff0300720c */ /* 0x000fda0003f05300 */
[----:B------:R-:W-:Y:S05]  /*0860*/  @!P0 BRA `(.L_x_6) ;  /* 0x0000000000088947 */ /* 0x000fea0003800000 */
[----:B0-----:R2:W5:Y:S01]  /*0870*/  LD.E R89, desc[UR36][R2.64] ;  /* 0x0000002402597980 */ /* 0x001562000c101900 */
[----:B------:R-:W-:Y:S05]  /*0880*/  BRA `(.L_x_7) ;  /* 0x0000000000247947 */ /* 0x000fea0003800000 */
.L_x_6:
[----:B------:R-:W-:Y:S02]  /*0890*/  ULDC.64 UR4, c[0x0][0x590] ;  /* 0x0001640000047ab9 */ /* 0x000fe40000000a00 */
[----:B------:R-:W-:-:S04]  /*08a0*/  ISETP.NE.U32.AND P0, PT, RZ, UR4, PT ;  /* 0x00000004ff007c0c */ /* 0x000fc8000bf05070 */
[----:B------:R-:W-:-:S13]  /*08b0*/  ISETP.NE.AND.EX P0, PT, RZ, UR5, PT, P0 ;  /* 0x00000005ff007c0c */ /* 0x000fda000bf05300 */
[----:B------:R-:W-:Y:S05]  /*08c0*/  @!P0 BRA `(.L_x_8) ;  /* 0x00000000000c8947 */ /* 0x000fea0003800000 */
[----:B-1----:R-:W0:Y:S02]  /*08d0*/  LDC.64 R2, c[0x0][0x590] ;  /* 0x00016400ff027b82 */ /* 0x002e240000000a00 */
[----:B0-----:R0:W5:Y:S01]  /*08e0*/  LDG.E R89, desc[UR36][R2.64] ;  /* 0x0000002402597981 */ /* 0x001162000c1e1900 */
[----:B------:R-:W-:Y:S05]  /*08f0*/  BRA `(.L_x_7) ;  /* 0x0000000000087947 */ /* 0x000fea0003800000 */
.L_x_8:
[----:B------:R-:W-:Y:S02]  /*0900*/  ULDC UR4, c[0x0][0x584] ;  /* 0x0001610000047ab9 */ /* 0x000fe40000000800 */
[----:B0-----:R-:W-:-:S07]  /*0910*/  IMAD.U32 R89, RZ, RZ, UR4 ;  /* 0x00000004ff597e24 */ /* 0x001fce000f8e00ff */
.L_x_7:
[----:B012---:R-:W0:Y:S01]  /*0920*/  LDC R2, c[0x0][0x65c] ;  /* 0x00019700ff027b82 */ /* 0x007e220000000800 */
[----:B------:R-:W1:Y:S01]  /*0930*/  S2R R15, SR_CTAID.Y ;  /* 0x00000000000f7919 */ /* 0x000e620000002600 */
[----:B------:R-:W-:Y:S01]  /*0940*/  ULDC UR6, c[0x0][0x28c] ;  /* 0x0000a30000067ab9 */ /* 0x000fe20000000800 */
[----:B------:R-:W-:Y:S01]  /*0950*/  ISETP.NE.AND P0, PT, R7, 0x2, PT ;  /* 0x000000020700780c */ /* 0x000fe20003f05270 */
[----:B------:R-:W-:Y:S01]  /*0960*/  UIADD3 UR6, UR6, 0x1f, URZ ;  /* 0x0000001f06067890 */ /* 0x000fe2000fffe03f */
[----:B------:R-:W2:Y:S01]  /*0970*/  S2R R6, SR_CTAID.X ;  /* 0x0000000000067919 */ /* 0x000ea20000002500 */
[----:B------:R-:W-:Y:S01]  /*0980*/  UMOV UR39, URZ ;  /* 0x0000003f00277c82 */ /* 0x000fe20008000000 */
[----:B------:R-:W-:Y:S01]  /*0990*/  UMOV UR38, URZ ;  /* 0x0000003f00267c82 */ /* 0x000fe20008000000 */
[----:B------:R-:W-:Y:S01]  /*09a0*/  USHF.R.S32.HI UR7, URZ, 0x1f, UR6 ;  /* 0x0000001f3f077899 */ /* 0x000fe20008011406 */
[----:B------:R-:W-:-:S03]  /*09b0*/  ULDC.64 UR8, c[0x0][0x650] ;  /* 0x0001940000087ab9 */ /* 0x000fc60000000a00 */
[----:B------:R-:W-:-:S04]  /*09c0*/  ULEA.HI UR7, UR7, UR6, URZ, 0x5 ;  /* 0x0000000607077291 */ /* 0x000fc8000f8f283f */
[----:B------:R-:W-:Y:S01]  /*09d0*/  USHF.R.S32.HI UR40, URZ, 0x5, UR7 ;  /* 0x000000053f287899 */ /* 0x000fe20008011407 */
[----:B0-----:R-:W-:-:S13]  /*09e0*/  ISETP.NE.AND P1, PT, R2, 0x1, PT ;  /* 0x000000010200780c */ /* 0x001fda0003f25270 */
[----:B------:R-:W2:Y:S01]  /*09f0*/  @P1 LDC R17, c[0x0][0x10] ;  /* 0x00000400ff111b82 */ /* 0x000ea20000000800 */
[----:B-1----:R-:W-:Y:S02]  /*0a00*/  @P1 IMAD.MOV.U32 R8, RZ, RZ, R15 ;  /* 0x000000ffff081224 */ /* 0x002fe400078e000f */
[----:B------:R-:W-:Y:S02]  /*0a10*/  @P1 IMAD.MOV.U32 R9, RZ, RZ, RZ ;  /* 0x000000ffff091224 */ /* 0x000fe400078e00ff */
[----:B------:R-:W-:-:S03]  /*0a20*/  @P1 IMAD.MOV.U32 R7, RZ, RZ, RZ ;  /* 0x000000ffff071224 */ /* 0x000fc600078e00ff */
[----:B------:R-:W0:Y:S01]  /*0a30*/  @!P1 LDC R3, c[0x0][0xc] ;  /* 0x00000300ff039b82 */ /* 0x000e220000000800 */
[----:B------:R-:W-:Y:S01]  /*0a40*/  ULDC UR4, c[0x0][0xc] ;  /* 0x0000030000047ab9 */ /* 0x000fe20000000800 */
[----:B------:R-:W-:Y:S02]  /*0a50*/  ULDC UR5, c[0x0][0x10] ;  /* 0x0000040000057ab9 */ /* 0x000fe40000000800 */
[----:B------:R-:W-:-:S04]  /*0a60*/  UIMAD.WIDE.U32 UR4, UR4, UR5, URZ ;  /* 0x00000005040472a5 */ /* 0x000fc8000f8e003f */
[----:B------:R-:W1:Y:S01]  /*0a70*/  LDC R0, c[0x0][0x14] ;  /* 0x00000500ff007b82 */ /* 0x000e620000000800 */
[----:B--2---:R-:W-:-:S04]  /*0a80*/  @P1 IMAD.WIDE.U32 R16, R6, R17, R8 ;  /* 0x0000001106101225 */ /* 0x004fc800078e0008 */
[----:B------:R-:W-:Y:S02]  /*0a90*/  @P1 IMAD.IADD R17, R17, 0x1, R7 ;  /* 0x0000000111111824 */ /* 0x000fe400078e0207 */
[----:B------:R-:W-:Y:S02]  /*0aa0*/  IMAD.MOV.U32 R7, RZ, RZ, RZ ;  /* 0x000000ffff077224 */ /* 0x000fe400078e00ff */
[----:B0-----:R-:W-:-:S04]  /*0ab0*/  @!P1 IMAD.WIDE.U32 R8, R3, R15, R6 ;  /* 0x0000000f03089225 */ /* 0x001fc800078e0006 */
[----:B------:R-:W-:Y:S02]  /*0ac0*/  @!P1 IMAD.MOV.U32 R16, RZ, RZ, R8 ;  /* 0x000000ffff109224 */ /* 0x000fe400078e0008 */
[----:B-1----:R-:W-:-:S04]  /*0ad0*/  IMAD.WIDE.U32 R10, R0, UR4, RZ ;  /* 0x00000004000a7c25 */ /* 0x002fc8000f8e00ff */
[----:B------:R-:W-:Y:S01]  /*0ae0*/  IMAD R3, R0, UR5, RZ ;  /* 0x0000000500037c24 */ /* 0x000fe2000f8e02ff */
[----:B------:R0:W-:Y:S01]  /*0af0*/  STL.64 [R1], R10 ;  /* 0x0000000a01007387 */ /* 0x0001e20000100a00 */
[----:B------:R-:W-:Y:S02]  /*0b00*/  @!P1 IMAD.MOV.U32 R17, RZ, RZ, R9 ;  /* 0x000000ffff119224 */ /* 0x000fe400078e0009 */
[----:B------:R-:W-:Y:S01]  /*0b10*/  IMAD.IADD R0, R11, 0x1, R3 ;  /* 0x000000010b007824 */ /* 0x000fe200078e0203 */
[----:B------:R-:W-:Y:S06]  /*0b20*/  @P0 BRA `(.L_x_9) ;  /* 0x0000000000200947 */ /* 0x000fec0003800000 */
[----:B------:R-:W-:Y:S01]  /*0b30*/  UISETP.GE.U32.AND UP0, UPT, UR40, 0x5, UPT ;  /* 0x000000052800788c */ /* 0x000fe2000bf06070 */
[----:B------:R-:W-:Y:S01]  /*0b40*/  IADD3 R16, P0, R16, R10, RZ ;  /* 0x0000000a10107210 */ /* 0x000fe20007f1e0ff */
[----:B------:R-:W-:Y:S01]  /*0b50*/  UIMAD.WIDE.U32 UR4, UR40, -0x33333333, URZ ;  /* 0xcccccccd280478a5 */ /* 0x000fe2000f8e003f */
[----:B------:R-:W-:-:S03]  /*0b60*/  UMOV UR38, URZ ;  /* 0x0000003f00267c82 */ /* 0x000fc60008000000 */
[----:B------:R-:W-:Y:S01]  /*0b70*/  USHF.R.U32.HI UR4, URZ, 0x2, UR5 ;  /* 0x000000023f047899 */ /* 0x000fe20008011605 */
[----:B------:R-:W-:-:S03]  /*0b80*/  IMAD.X R17, R0, 0x1, R17, P0 ;  /* 0x0000000100117824 */ /* 0x000fc600000e0611 */
[----:B------:R-:W-:Y:S02]  /*0b90*/  UIMAD UR39, UR4, -0x5, UR40 ;  /* 0xfffffffb042778a4 */ /* 0x000fe4000f8e0228 */
[----:B------:R-:W-:-:S12]  /*0ba0*/  @UP0 ULOP3.LUT UR38, UR4, 0x1, URZ, 0xc0, !UPT ;  /* 0x0000000104260892 */ /* 0x000fd8000f8ec03f */
.L_x_9:
[----:B------:R-:W-:Y:S01]  /*0bb0*/  ISETP.GE.U32.AND P0, PT, R16, UR8, PT ;  /* 0x0000000810007c0c */ /* 0x000fe2000bf06070 */
[----:B------:R-:W-:Y:S01]  /*0bc0*/  IMAD.MOV.U32 R22, RZ, RZ, -0x1 ;  /* 0xffffffffff167424 */ /* 0x000fe200078e00ff */
[----:B------:R-:W-:Y:S01]  /*0bd0*/  PRMT R3, RZ, 0x7610, R3 ;  /* 0x00007610ff037816 */ /* 0x000fe20000000003 */
[----:B------:R-:W-:Y:S01]  /*0be0*/  IMAD.MOV.U32 R19, RZ, RZ, -0x1 ;  /* 0xffffffffff137424 */ /* 0x000fe200078e00ff */
[----:B------:R-:W-:Y:S01]  /*0bf0*/  ISETP.GE.U32.AND.EX P0, PT, R17, UR9, PT, P0 ;  /* 0x0000000911007c0c */ /* 0x000fe2000bf06100 */
[----:B------:R-:W-:-:S12]  /*0c00*/  IMAD.MOV.U32 R18, RZ, RZ, -0x1 ;  /* 0xffffffffff127424 */ /* 0x000fd800078e00ff */
[----:B------:R-:W-:Y:S05]  /*0c10*/  @P0 BRA `(.L_x_10) ;  /* 0x0000000400580947 */ /* 0x000fea0003800000 */
[----:B------:R-:W1:Y:S01]  /*0c20*/  LDC.64 R20, c[0x0][0x628] ;  /* 0x00018a00ff147b82 */ /* 0x000e620000000a00 */
[----:B------:R-:W-:Y:S02]  /*0c30*/  IMAD.MOV.U32 R8, RZ, RZ, R16 ;  /* 0x000000ffff087224 */ /* 0x000fe400078e0010 */
[----:B------:R-:W-:-:S05]  /*0c40*/  IMAD.MOV.U32 R9, RZ, RZ, R17 ;  /* 0x000000ffff097224 */ /* 0x000fca00078e0011 */
[----:B------:R-:W2:Y:S08]  /*0c50*/  LDC R18, c[0x0][0x630] ;  /* 0x00018c00ff127b82 */ /* 0x000eb00000000800 */
[----:B------:R-:W3:Y:S01]  /*0c60*/  LDC.64 R24, c[0x0][0x620] ;  /* 0x00018800ff187b82 */ /* 0x000ee20000000a00 */
[----:B-1----:R-:W-:-:S04]  /*0c70*/  ISETP.NE.U32.AND P0, PT, R20, RZ, PT ;  /* 0x000000ff1400720c */ /* 0x002fc80003f05070 */
[----:B------:R-:W-:-:S13]  /*0c80*/  ISETP.NE.AND.EX P0, PT, R21, RZ, PT, P0 ;  /* 0x000000ff1500720c */ /* 0x000fda0003f05300 */
[----:B--23--:R-:W-:Y:S05]  /*0c90*/  @!P0 BRA `(.L_x_11) ;  /* 0x0000000000288947 */ /* 0x00cfea0003800000 */
[----:B------:R-:W1:Y:S02]  /*0ca0*/  LDC R3, c[0x0][0x634] ;  /* 0x00018d00ff037b82 */ /* 0x000e640000000800 */
[----:B-1----:R-:W-:-:S05]  /*0cb0*/  IADD3 R3, P0, R16, R3, RZ ;  /* 0x0000000310037210 */ /* 0x002fca0007f1e0ff */
[----:B------:R-:W-:-:S04]  /*0cc0*/  IMAD.X R19, RZ, RZ, R17, P0 ;  /* 0x000000ffff137224 */ /* 0x000fc800000e0611 */
[----:B------:R-:W-:-:S04]  /*0cd0*/  IMAD.WIDE.U32 R8, R19, R20, RZ ;  /* 0x0000001413087225 */ /* 0x000fc800078e00ff */
[----:B0-----:R-:W-:-:S04]  /*0ce0*/  IMAD.WIDE.U32 R10, P0, R3, R21, R8 ;  /* 0x00000015030a7225 */ /* 0x001fc80007800008 */
[----:B------:R-:W-:-:S04]  /*0cf0*/  IMAD.WIDE.U32 R8, R3, R20, RZ ;  /* 0x0000001403087225 */ /* 0x000fc800078e00ff */
[----:B------:R-:W-:Y:S01]  /*0d00*/  IMAD.X R13, RZ, RZ, RZ, P0 ;  /* 0x000000ffff0d7224 */ /* 0x000fe200000e06ff */
[----:B------:R-:W-:Y:S01]  /*0d10*/  IADD3 RZ, P0, R9, R10, RZ ;  /* 0x0000000a09ff7210 */ /* 0x000fe20007f1e0ff */
[----:B------:R-:W-:-:S04]  /*0d20*/  IMAD.MOV.U32 R12, RZ, RZ, R11 ;  /* 0x000000ffff0c7224 */ /* 0x000fc800078e000b */
[----:B------:R-:W-:-:S08]  /*0d30*/  IMAD.WIDE.U32.X R8, R19, R21, R12, P0 ;  /* 0x0000001513087225 */ /* 0x000fd000000e040c */
.L_x_11:
[-CC-:B------:R-:W-:Y:S01]  /*0d40*/  SHF.R.U64 R30, R8, R18.reuse, R9.reuse ;  /* 0x00000012081e7219 */ /* 0x180fe20000001209 */
[----:B------:R-:W1:Y:S01]  /*0d50*/  LDC R12, c[0x0][0x618] ;  /* 0x00018600ff0c7b82 */ /* 0x000e620000000800 */
[----:B------:R-:W-:Y:S01]  /*0d60*/  SHF.R.U32.HI R7, RZ, R18, R9 ;  /* 0x00000012ff077219 */ /* 0x000fe20000011609 */
[----:B------:R-:W-:Y:S01]  /*0d70*/  ULDC UR4, c[0x0][0x150] ;  /* 0x0000540000047ab9 */ /* 0x000fe20000000800 */
[----:B0-----:R-:W-:Y:S02]  /*0d80*/  IADD3 R11, P0, RZ, -R30, RZ ;  /* 0x8000001eff0b7210 */ /* 0x001fe40007f1e0ff */
[----:B------:R-:W-:-:S03]  /*0d90*/  I2FP.F32.U32 R3, R6 ;  /* 0x0000000600037245 */ /* 0x000fc60000201000 */
[----:B------:R-:W0:Y:S01]  /*0da0*/  LDC.64 R26, c[0x0][0x640] ;  /* 0x00019000ff1a7b82 */ /* 0x000e220000000a00 */
[----:B------:R-:W-:Y:S02]  /*0db0*/  IMAD.X R13, RZ, RZ, ~R7, P0 ;  /* 0x000000ffff0d7224 */ /* 0x000fe400000e0e07 */
[----:B------:R-:W-:Y:S01]  /*0dc0*/  FMUL R3, R3, UR4 ;  /* 0x0000000403037c20 */ /* 0x000fe20008400000 */
[----:B------:R-:W-:Y:S01]  /*0dd0*/  IMAD.WIDE.U32 R8, R11, R24, R16 ;  /* 0x000000180b087225 */ /* 0x000fe200078e0010 */
[----:B------:R-:W-:-:S03]  /*0de0*/  ULDC UR4, c[0x0][0x154] ;  /* 0x0000550000047ab9 */ /* 0x000fc60000000800 */
[----:B------:R-:W-:Y:S01]  /*0df0*/  IMAD R10, R13, R24, RZ ;  /* 0x000000180d0a7224 */ /* 0x000fe200078e02ff */
[----:B------:R-:W2:Y:S01]  /*0e00*/  LDC R7, c[0x0][0x144] ;  /* 0x00005100ff077b82 */ /* 0x000ea20000000800 */
[----:B------:R-:W3:Y:S02]  /*0e10*/  F2I.U32.TRUNC.NTZ R3, R3 ;  /* 0x0000000300037305 */ /* 0x000ee4000020f000 */
[----:B------:R-:W-:-:S04]  /*0e20*/  IMAD R11, R11, R25, R10 ;  /* 0x000000190b0b7224 */ /* 0x000fc800078e020a */
[----:B------:R-:W-:Y:S01]  /*0e30*/  IMAD.IADD R9, R9, 0x1, R11 ;  /* 0x0000000109097824 */ /* 0x000fe200078e020b */
[----:B------:R-:W4:Y:S01]  /*0e40*/  LDC R18, c[0x0][0x608] ;  /* 0x00018200ff127b82 */ /* 0x000f220000000800 */
[----:B------:R-:W-:-:S03]  /*0e50*/  IMAD.MOV.U32 R11, RZ, RZ, -0x1 ;  /* 0xffffffffff0b7424 */ /* 0x000fc600078e00ff */
[-C--:B-1----:R-:W-:Y:S02]  /*0e60*/  SHF.R.U64 R22, R8, R12.reuse, R9 ;  /* 0x0000000c08167219 */ /* 0x082fe40000001209 */
[----:B------:R-:W-:Y:S02]  /*0e70*/  I2FP.F32.U32 R8, R15 ;  /* 0x0000000f00087245 */ /* 0x000fe40000201000 */
[----:B------:R-:W1:Y:S01]  /*0e80*/  LDC R24, c[0x0][0x658] ;  /* 0x00019600ff187b82 */ /* 0x000e620000000800 */
[----:B0-----:R-:W-:Y:S01]  /*0e90*/  ISETP.NE.U32.AND P0, PT, R26, RZ, PT ;  /* 0x000000ff1a00720c */ /* 0x001fe20003f05070 */
[----:B---3--:R-:W-:Y:S01]  /*0ea0*/  IMAD.MOV R10, RZ, RZ, -R3 ;  /* 0x000000ffff0a7224 */ /* 0x008fe200078e0a03 */
[----:B------:R-:W-:Y:S01]  /*0eb0*/  SHF.R.U32.HI R9, RZ, R12, R9 ;  /* 0x0000000cff097219 */ /* 0x000fe20000011609 */
[----:B------:R-:W-:Y:S01]  /*0ec0*/  FMUL R8, R8, UR4 ;  /* 0x0000000408087c20 */ /* 0x000fe20008400000 */
[----:B------:R-:W-:-:S03]  /*0ed0*/  ISETP.NE.AND.EX P0, PT, R27, RZ, PT, P0 ;  /* 0x000000ff1b00720c */ /* 0x000fc60003f05300 */
[----:B------:R-:W0:Y:S01]  /*0ee0*/  LDC R20, c[0x0][0x148] ;  /* 0x00005200ff147b82 */ /* 0x000e220000000800 */
[----:B--2---:R-:W-:-:S07]  /*0ef0*/  IMAD R3, R7, R10, R6 ;  /* 0x0000000a07037224 */ /* 0x004fce00078e0206 */
[----:B------:R-:W2:Y:S01]  /*0f00*/  LDC R21, c[0x0][0x600] ;  /* 0x00018000ff157b82 */ /* 0x000ea20000000800 */
[-CC-:B----4-:R-:W-:Y:S02]  /*0f10*/  SHF.R.U64 R32, R22, R18.reuse, R9.reuse ;  /* 0x0000001216207219 */ /* 0x190fe40000001209 */
[----:B------:R-:W-:Y:S01]  /*0f20*/  SHF.R.U32.HI R7, RZ, R18, R9 ;  /* 0x00000012ff077219 */ /* 0x000fe20000011609 */
[----:B------:R-:W-:Y:S01]  /*0f30*/  IMAD.MOV.U32 R9, RZ, RZ, 0x1 ;  /* 0x00000001ff097424 */ /* 0x000fe200078e00ff */
[----:B------:R3:W4:Y:S03]  /*0f40*/  F2I.U32.TRUNC.NTZ R18, R8 ;  /* 0x0000000800127305 */ /* 0x000726000020f000 */
[----:B------:R-:W0:Y:S01]  /*0f50*/  LDC R25, c[0x0][0x648] ;  /* 0x00019200ff197b82 */ /* 0x000e220000000800 */
[-C--:B-1----:R-:W-:Y:S02]  /*0f60*/  SHF.L.U32 R6, R11, R24.reuse, RZ ;  /* 0x000000180b067219 */ /* 0x082fe400000006ff */
[----:B------:R-:W-:-:S02]  /*0f70*/  SHF.R.U64 R34, R32, R24, R7 ;  /* 0x0000001820227219 */ /* 0x000fc40000001207 */
[----:B------:R-:W-:Y:S02]  /*0f80*/  LOP3.LUT R13, RZ, R6, RZ, 0x33, !PT ;  /* 0x00000006ff0d7212 */ /* 0x000fe400078e33ff */
[-C--:B------:R-:W-:Y:S01]  /*0f90*/  SHF.R.U32.HI R7, RZ, R24.reuse, R7 ;  /* 0x00000018ff077219 */ /* 0x080fe20000011607 */
[----:B------:R-:W1:Y:S01]  /*0fa0*/  LDC R29, c[0x0][0x638] ;  /* 0x00018e00ff1d7b82 */ /* 0x000e620000000800 */
[----:B------:R-:W-:Y:S01]  /*0fb0*/  SHF.L.U32 R12, R9, R24, RZ ;  /* 0x00000018090c7219 */ /* 0x000fe200000006ff */
[----:B------:R-:W-:-:S06]  /*0fc0*/  IMAD.MOV.U32 R6, RZ, RZ, R34 ;  /* 0x000000ffff067224 */ /* 0x000fcc00078e0022 */
[----:B------:R-:W0:Y:S01]  /*0fd0*/  LDC R28, c[0x0][0x610] ;  /* 0x00018400ff1c7b82 */ /* 0x000e220000000800 */
[----:B---34-:R-:W-:Y:S05]  /*0fe0*/  @!P0 BRA `(.L_x_12) ;  /* 0x0000000000288947 */ /* 0x018fea0003800000 */
[----:B------:R-:W3:Y:S02]  /*0ff0*/  LDC R11, c[0x0][0x64c] ;  /* 0x00019300ff0b7b82 */ /* 0x000ee40000000800 */
[----:B---3--:R-:W-:-:S05]  /*1000*/  IADD3 R11, P0, R34, R11, RZ ;  /* 0x0000000b220b7210 */ /* 0x008fca0007f1e0ff */
[----:B------:R-:W-:-:S04]  /*1010*/  IMAD.X R19, RZ, RZ, R7, P0 ;  /* 0x000000ffff137224 */ /* 0x000fc800000e0607 */
[----:B------:R-:W-:-:S04]  /*1020*/  IMAD.WIDE.U32 R6, R19, R26, RZ ;  /* 0x0000001a13067225 */ /* 0x000fc800078e00ff */
[----:B------:R-:W-:-:S04]  /*1030*/  IMAD.WIDE.U32 R8, P0, R11, R27, R6 ;  /* 0x0000001b0b087225 */ /* 0x000fc80007800006 */
[----:B------:R-:W-:-:S04]  /*1040*/  IMAD.WIDE.U32 R6, R11, R26, RZ ;  /* 0x0000001a0b067225 */ /* 0x000fc800078e00ff */
[----:B------:R-:W-:Y:S01]  /*1050*/  IMAD.X R11, RZ, RZ, RZ, P0 ;  /* 0x000000ffff0b7224 */ /* 0x000fe200000e06ff */
[----:B------:R-:W-:Y:S01]  /*1060*/  IADD3 RZ, P0, R7, R8, RZ ;  /* 0x0000000807ff7210 */ /* 0x000fe20007f1e0ff */
[----:B------:R-:W-:-:S04]  /*1070*/  IMAD.MOV.U32 R10, RZ, RZ, R9 ;  /* 0x000000ffff0a7224 */ /* 0x000fc800078e0009 */
[----:B------:R-:W-:-:S08]  /*1080*/  IMAD.WIDE.U32.X R6, R19, R27, R10, P0 ;  /* 0x0000001b13067225 */ /* 0x000fd000000e040a */
.L_x_12:
[----:B0-----:R-:W-:Y:S01]  /*1090*/  SHF.R.U64 R6, R6, R25, R7 ;  /* 0x0000001906067219 */ /* 0x001fe20000001207 */
[----:B--2---:R-:W-:Y:S01]  /*10a0*/  VIADD R7, R21, 0xffffffff ;  /* 0xffffffff15077836 */ /* 0x004fe20000000000 */
[----:B------:R-:W-:Y:S01]  /*10b0*/  LOP3.LUT R13, R32, R13, RZ, 0xc0, !PT ;  /* 0x0000000d200d7212 */ /* 0x000fe200078ec0ff */
[----:B------:R-:W-:Y:S02]  /*10c0*/  IMAD.MOV R18, RZ, RZ, -R18 ;  /* 0x000000ffff127224 */ /* 0x000fe400078e0a12 */
[----:B------:R-:W-:Y:S01]  /*10d0*/  IMAD.MOV R8, RZ, RZ, -R6 ;  /* 0x000000ffff087224 */ /* 0x000fe200078e0a06 */
[----:B------:R-:W-:Y:S01]  /*10e0*/  LOP3.LUT R7, R22, R7, RZ, 0xc0, !PT ;  /* 0x0000000716077212 */ /* 0x000fe200078ec0ff */
[----:B------:R-:W-:Y:S02]  /*10f0*/  IMAD R12, R12, R6, R13 ;  /* 0x000000060c0c7224 */ /* 0x000fe400078e020d */
[----:B------:R-:W-:Y:S02]  /*1100*/  @P1 IMAD R3, R20, R18, R15 ;  /* 0x0000001214031224 */ /* 0x000fe400078e020f */
[----:B-1----:R-:W-:-:S02]  /*1110*/  IMAD R6, R8, R29, R34 ;  /* 0x0000001d08067224 */ /* 0x002fc400078e0222 */
[----:B------:R-:W-:Y:S02]  /*1120*/  IMAD R22, R12, R28, R3 ;  /* 0x0000001c0c167224 */ /* 0x000fe400078e0203 */
[----:B------:R-:W-:Y:S02]  /*1130*/  IMAD R7, R6, R21, R7 ;  /* 0x0000001506077224 */ /* 0x000fe400078e0207 */
[----:B------:R-:W-:Y:S02]  /*1140*/  IMAD.MOV.U32 R3, RZ, RZ, 0x1 ;  /* 0x00000001ff037424 */ /* 0x000fe400078e00ff */
[----:B------:R-:W-:Y:S01]  /*1150*/  IMAD.MOV.U32 R18, RZ, RZ, R30 ;  /* 0x000000ffff127224 */ /* 0x000fe200078e001e */
[----:B------:R-:W-:Y:S02]  /*1160*/  SEL R19, R7, R22, !P1 ;  /* 0x0000001607137207 */ /* 0x000fe40004800000 */
[----:B------:R-:W-:-:S07]  /*1170*/  SEL R22, R22, R7, !P1 ;  /* 0x0000000716167207 */ /* 0x000fce0004800000 */
.L_x_10:
[----:B------:R-:W-:Y:S05]  /*1180*/  @!P2 BRA `(.L_x_13) ;  /* 0x00000044005ca947 */ /* 0x000fea0003800000 */
[----:B------:R-:W-:-:S13]  /*1190*/  ISETP.GT.U32.AND P0, PT, R31, 0x1, PT ;  /* 0x000000011f00780c */ /* 0x000fda0003f04070 */
[----:B------:R-:W-:Y:S05]  /*11a0*/  @P0 EXIT ;  /* 0x000000000000094d */ /* 0x000fea0003800000 */
.L_x_14:
[----:B------:R-:W-:-:S08]  /*11b0*/  NOP ;  /* 0x0000000000007918 */ /* 0x000fd00000000000 */
[----:B------:R-:W1:Y:S02]  /*11c0*/  USETMAXREG.TRY_ALLOC.CTAPOOL UP0, 0xe8 ;  /* 0x000000e8000079c8 */ /* 0x000e640008000600 */
[----:B-1----:R-:W-:-:S13]  /*11d0*/  PLOP3.LUT P0, PT, PT, PT, UP0, 0x80, 0x0 ;  /* 0x000000000000781c */ /* 0x002fda0003f0f008 */
[----:B------:R-:W-:Y:S05]  /*11e0*/  @!P0 BRA `(.L_x_14) ;  /* 0xfffffffc00f08947 */ /* 0x000fea000383ffff */
[----:B------:R-:W-:-:S13]  /*11f0*/  LOP3.LUT P0, RZ, R3, 0xff, RZ, 0xc0, !PT ;  /* 0x000000ff03ff7812 */ /* 0x000fda000780c0ff */
[----:B------:R-:W-:Y:S05]  /*1200*/  @!P0 EXIT ;  /* 0x000000000000894d */ /* 0x000fea0003800000 */
[----:B------:R-:W2:Y:S01]  /*1210*/  LDL.64 R8, [R1] ;  /* 0x0000000001087983 */ /* 0x000ea20000100a00 */
[----:B------:R-:W-:Y:S01]  /*1220*/  SHF.R.S32.HI R3, RZ, 0x1f, R4 ;  /* 0x0000001fff037819 */ /* 0x000fe20000011404 */
[----:B------:R-:W1:Y:S01]  /*1230*/  S2UR UR4, SR_CgaCtaId ;  /* 0x00000000000479c3 */ /* 0x000e620000008800 */
[----:B------:R-:W-:Y:S01]  /*1240*/  UMOV UR41, 0x400 ;  /* 0x0000040000297882 */ /* 0x000fe20000000000 */
[----:B------:R-:W-:Y:S01]  /*1250*/  UISETP.LT.AND UP0, UPT, UR40, 0x1, UPT ;  /* 0x000000012800788c */ /* 0x000fe2000bf01270 */
[CC--:B------:R-:W-:Y:S01]  /*1260*/  LEA.HI R5, R3.reuse, R4.reuse, RZ, 0x2 ;  /* 0x0000000403057211 */ /* 0x0c0fe200078f10ff */
[----:B------:R-:W-:Y:S01]  /*1270*/  UIADD3 UR5, UR43, -0x1, URZ ;  /* 0xffffffff2b057890 */ /* 0x000fe2000fffe03f */
[----:B------:R-:W-:Y:S01]  /*1280*/  LEA.HI R3, R3, R4, RZ, 0x5 ;  /* 0x0000000403037211 */ /* 0x000fe200078f28ff */
[----:B------:R-:W-:Y:S01]  /*1290*/  USEL UR42, UR40, 0x1, UP0 ;  /* 0x00000001282a7887 */ /* 0x000fe20008000000 */
[--C-:B------:R-:W-:Y:S01]  /*12a0*/  SHF.R.S32.HI R90, RZ, 0x2, R5.reuse ;  /* 0x00000002ff5a7819 */ /* 0x100fe20000011405 */
[----:B------:R-:W3:Y:S01]  /*12b0*/  LDC R94, c[0x0][0x658] ;  /* 0x00019600ff5e7b82 */ /* 0x000ee20000000800 */
[----:B------:R-:W-:Y:S01]  /*12c0*/  SHF.R.S32.HI R7, RZ, 0x1f, R5 ;  /* 0x0000001fff077819 */ /* 0x000fe20000011405 */
[----:B------:R-:W-:Y:S01]  /*12d0*/  UISETP.NE.AND UP0, UPT, UR5, URZ, UPT ;  /* 0x0000003f0500728c */ /* 0x000fe2000bf05270 */
[----:B------:R-:W-:Y:S01]  /*12e0*/  SHF.R.S32.HI R3, RZ, 0x5, R3 ;  /* 0x00000005ff037819 */ /* 0x000fe20000011403 */
[----:B------:R-:W-:Y:S01]  /*12f0*/  ULDC UR8, c[0x0][0x284] ;  /* 0x0000a10000087ab9 */ /* 0x000fe20000000800 */
[----:B------:R-:W-:Y:S01]  /*1300*/  LEA.HI R7, R7, R90, RZ, 0x3 ;  /* 0x0000005a07077211 */ /* 0x000fe200078f18ff */
[----:B------:R-:W-:Y:S01]  /*1310*/  USEL UR7, URZ, 0x1, UP0 ;  /* 0x000000013f077887 */ /* 0x000fe20008000000 */
[----:B------:R-:W-:Y:S01]  /*1320*/  LOP3.LUT R5, R5, 0xfffffffc, RZ, 0xc0, !PT ;  /* 0xfffffffc05057812 */ /* 0x000fe200078ec0ff */
[----:B------:R-:W4:Y:S01]  /*1330*/  LDC R6, c[0x0][0x288] ;  /* 0x0000a200ff067b82 */ /* 0x000f220000000800 */
[----:B------:R-:W-:Y:S01]  /*1340*/  LOP3.LUT R7, R7, 0xfffffff8, RZ, 0xc0, !PT ;  /* 0xfffffff807077812 */ /* 0x000fe200078ec0ff */
[----:B------:R-:W-:-:S02]  /*1350*/  USHF.L.U32 UR48, UR40, 0x1, URZ ;  /* 0x0000000128307899 */ /* 0x000fc4000800063f */
[----:B------:R-:W-:Y:S01]  /*1360*/  IMAD.IADD R5, R4, 0x1, -R5 ;  /* 0x0000000104057824 */ /* 0x000fe200078e0a05 */
[----:B------:R-:W-:Y:S01]  /*1370*/  UIADD3 UR42, -UR42, UR40, URZ ;  /* 0x000000282a2a7290 */ /* 0x000fe2000fffe13f */
[----:B------:R-:W-:Y:S01]  /*1380*/  IMAD.IADD R90, R90, 0x1, -R7 ;  /* 0x000000015a5a7824 */ /* 0x000fe200078e0a07 */
[----:B-1----:R-:W-:Y:S01]  /*1390*/  ULEA UR41, UR4, UR41, 0x18 ;  /* 0x0000002904297291 */ /* 0x002fe2000f8ec03f */
[----:B------:R-:W-:Y:S01]  /*13a0*/  IMAD.MOV.U32 R7, RZ, RZ, 0x1 ;  /* 0x00000001ff077424 */ /* 0x000fe200078e00ff */
[----:B------:R-:W-:Y:S02]  /*13b0*/  USHF.L.U32 UR4, UR5, 0x3, URZ ;  /* 0x0000000305047899 */ /* 0x000fe4000800063f */
[--C-:B------:R-:W-:Y:S01]  /*13c0*/  SHF.R.S32.HI R91, RZ, 0x1f, R90.reuse ;  /* 0x0000001fff5b7819 */ /* 0x100fe2000001145a */
[--C-:B------:R-:W-:Y:S01]  /*13d0*/  IMAD R98, R3, -0x10, -R90.reuse ;  /* 0xfffffff003627824 */ /* 0x100fe200078e0a5a */
[----:B------:R-:W-:Y:S01]  /*13e0*/  UIADD3 UR5, UR41, 0x180, URZ ;  /* 0x0000018029057890 */ /* 0x000fe2000fffe03f */
[----:B------:R-:W-:Y:S01]  /*13f0*/  IMAD.SHL.U32 R92, R5, 0x2, RZ ;  /* 0x00000002055c7824 */ /* 0x000fe200078e00ff */
[----:B------:R-:W-:Y:S01]  /*1400*/  UIADD3 UR6, UR41, 0x2980, URZ ;  /* 0x0000298029067890 */ /* 0x000fe2000fffe03f */
[----:B------:R-:W-:Y:S01]  /*1410*/  IMAD.WIDE R90, R3, 0x10, R90 ;  /* 0x00000010035a7825 */ /* 0x000fe200078e025a */
[----:B------:R-:W-:-:S02]  /*1420*/  USHF.R.U32.HI UR5, URZ, 0x4, UR5 ;  /* 0x000000043f057899 */ /* 0x000fc40008011605 */
[----:B------:R-:W-:Y:S01]  /*1430*/  USHF.R.U32.HI UR6, URZ, 0x4, UR6 ;  /* 0x000000043f067899 */ /* 0x000fe20008011606 */
[----:B------:R-:W-:Y:S01]  /*1440*/  IMAD.MOV.U32 R3, RZ, RZ, -0x1 ;  /* 0xffffffffff037424 */ /* 0x000fe200078e00ff */
[----:B------:R-:W-:Y:S01]  /*1450*/  UIADD3 UR47, UR41, 0x60, URZ ;  /* 0x00000060292f7890 */ /* 0x000fe2000fffe03f */
[----:B------:R-:W-:Y:S01]  /*1460*/  IMAD.U32 R100, RZ, RZ, UR7 ;  /* 0x00000007ff647e24 */ /* 0x000fe2000f8e00ff */
[----:B------:R-:W-:Y:S01]  /*1470*/  ULOP3.LUT UR4, UR4, 0x8, URZ, 0xc0, !UPT ;  /* 0x0000000804047892 */ /* 0x000fe2000f8ec03f */
[----:B----4-:R-:W-:Y:S01]  /*1480*/  IMAD R95, R5, -0x2, R6 ;  /* 0xfffffffe055f7824 */ /* 0x010fe200078e0206 */
[-C--:B---3--:R-:W-:Y:S01]  /*1490*/  SHF.L.U32 R3, R3, R94.reuse, RZ ;  /* 0x0000005e03037219 */ /* 0x088fe200000006ff */
[----:B------:R-:W-:Y:S01]  /*14a0*/  ULOP3.LUT UR5, UR5, 0x3fff, URZ, 0xc0, !UPT ;  /* 0x00003fff05057892 */ /* 0x000fe2000f8ec03f */
[----:B------:R-:W-:Y:S01]  /*14b0*/  SHF.L.U32 R94, R7, R94, RZ ;  /* 0x0000005e075e7219 */ /* 0x000fe200000006ff */
[----:B------:R-:W-:Y:S01]  /*14c0*/  ULOP3.LUT UR6, UR6, 0x3fff, URZ, 0xc0, !UPT ;  /* 0x00003fff06067892 */ /* 0x000fe2000f8ec03f */
[----:B------:R-:W-:Y:S01]  /*14d0*/  LOP3.LUT R97, RZ, R3, RZ, 0x33, !PT ;  /* 0x00000003ff617212 */ /* 0x000fe200078e33ff */
[----:B------:R-:W-:Y:S01]  /*14e0*/  VIADD R98, R98, UR8 ;  /* 0x0000000862627c36 */ /* 0x000fe20008000000 */
[----:B------:R-:W-:Y:S01]  /*14f0*/  SHF.R.S32.HI R93, RZ, 0x1f, R92 ;  /* 0x0000001fff5d7819 */ /* 0x000fe2000001145c */
[----:B------:R-:W-:-:S02]  /*1500*/  ULEA UR43, UR43, UR47, 0x3 ;  /* 0x0000002f2b2b7291 */ /* 0x000fc4000f8e183f */
[----:B------:R-:W-:Y:S02]  /*1510*/  ULOP3.LUT UR49, UR4, 0x8, URZ, 0x3c, !UPT ;  /* 0x0000000804317892 */ /* 0x000fe4000f8e3c3f */
[----:B------:R-:W-:Y:S02]  /*1520*/  ULOP3.LUT UR44, UR4, 0x18, URZ, 0x3c, !UPT ;  /* 0x00000018042c7892 */ /* 0x000fe4000f8e3c3f */
[----:B------:R-:W-:Y:S02]  /*1530*/  ULOP3.LUT UR45, UR5, 0x10000, URZ, 0xfc, !UPT ;  /* 0x00010000052d7892 */ /* 0x000fe4000f8efc3f */
[----:B------:R-:W-:Y:S01]  /*1540*/  ULOP3.LUT UR46, UR6, 0x10000, URZ, 0xfc, !UPT ;  /* 0x00010000062e7892 */ /* 0x000fe2000f8efc3f */
[----:B--2---:R-:W-:-:S11]  /*1550*/  SHF.L.U64.HI R96, R8, 0x1, R0 ;  /* 0x0000000108607819 */ /* 0x004fd60000010200 */
.L_x_166:
[----:B------:R-:W-:-:S04]  /*1560*/  SHF.L.U32 R0, R100, 0x1f, RZ ;  /* 0x0000001f64007819 */ /* 0x000fc800000006ff */
[----:B-1----:R-:W1:Y:S02]  /*1570*/  SYNCS.PHASECHK.TRANS64.TRYWAIT P0, [UR43+-0x8], R0 ;  /* 0xfffff800ff0075a7 */ /* 0x002e64000800016b */
[----:B-1--4-:R-:W-:Y:S05]  /*1580*/  @!P0 BRA `(.L_x_15) ;  /* 0x0000005000688947 */ /* 0x012fea0003800000 */
.L_x_189:
[----:B------:R-:W-:Y:S02]  /*1590*/  ULDC UR4, c[0x0][0x28c] ;  /* 0x0000a30000047ab9 */ /* 0x000fe40000000800 */
[----:B------:R-:W-:-:S13]  /*15a0*/  ISETP.LT.AND P0, PT, RZ, UR4, PT ;  /* 0x00000004ff007c0c */ /* 0x000fda000bf01270 */
[----:B------:R-:W-:Y:S05]  /*15b0*/  @P0 BRA `(.L_x_16) ;  /* 0x0000000000400947 */ /* 0x000fea0003800000 */
[----:B-1----:R-:W-:Y:S01]  /*15c0*/  MOV R0, 0x0 ;  /* 0x0000000000007802 */ /* 0x002fe20000000f00 */
[----:B------:R-:W-:Y:S01]  /*15d0*/  ULDC.64 UR4, c[0x4][0x68] ;  /* 0x01001a0000047ab9 */ /* 0x000fe20000000a00 */
[----:B------:R-:W-:Y:S01]  /*15e0*/  ULDC.64 UR6, c[0x4][0x8] ;  /* 0x0100020000067ab9 */ /* 0x000fe20000000a00 */
[----:B------:R-:W-:Y:S01]  /*15f0*/  IMAD.U32 R4, RZ, RZ, UR4 ;  /* 0x00000004ff047e24 */ /* 0x000fe2000f8e00ff */
[----:B------:R1:W2:Y:S01]  /*1600*/  LDC.64 R14, c[0x4][R0] ;  /* 0x01000000000e7b82 */ /* 0x0002a20000000a00 */
[----:B------:R-:W-:Y:S01]  /*1610*/  IMAD.U32 R5, RZ, RZ, UR5 ;  /* 0x00000005ff057e24 */ /* 0x000fe2000f8e00ff */
[----:B------:R-:W-:Y:S01]  /*1620*/  ULDC.64 UR4, c[0x4][0x70] ;  /* 0x01001c0000047ab9 */ /* 0x000fe20000000a00 */
[----:B0-----:R-:W-:Y:S02]  /*1630*/  IMAD.U32 R10, RZ, RZ, UR6 ;  /* 0x00000006ff0a7e24 */ /* 0x001fe4000f8e00ff */
[----:B------:R-:W-:Y:S02]  /*1640*/  IMAD.U32 R6, RZ, RZ, UR4 ;  /* 0x00000004ff067e24 */ /* 0x000fe4000f8e00ff */
[----:B------:R-:W-:-:S02]  /*1650*/  IMAD.U32 R7, RZ, RZ, UR5 ;  /* 0x00000005ff077e24 */ /* 0x000fc4000f8e00ff */
[----:B------:R-:W-:Y:S02]  /*1660*/  IMAD.U32 R11, RZ, RZ, UR7 ;  /* 0x00000007ff0b7e24 */ /* 0x000fe4000f8e00ff */
[----:B------:R-:W-:Y:S02]  /*1670*/  IMAD.MOV.U32 R8, RZ, RZ, 0x1e1 ;  /* 0x000001e1ff087424 */ /* 0x000fe400078e00ff */
[----:B------:R-:W-:Y:S02]  /*1680*/  IMAD.MOV.U32 R12, RZ, RZ, 0x1 ;  /* 0x00000001ff0c7424 */ /* 0x000fe400078e00ff */
[----:B-1----:R-:W-:-:S07]  /*1690*/  IMAD.MOV.U32 R13, RZ, RZ, RZ ;  /* 0x000000ffff0d7224 */ /* 0x002fce00078e00ff */
[----:B------:R-:W-:-:S07]  /*16a0*/  LEPC R20, `(.L_x_16) ;  /* 0x000000001014794e */ /* 0x000fce0000000000 */
[----:B--2--5:R-:W-:Y:S05]  /*16b0*/  CALL.ABS.NOINC R14 ;  /* 0x000000000e007343 */ /* 0x024fea0003c00000 */
.L_x_16:
[----:B-1----:R-:W-:-:S04]  /*16c0*/  LOP3.LUT R0, R23, 0x1, RZ, 0xfc, !PT ;  /* 0x0000000117007812 */ /* 0x002fc800078efcff */
[----:B------:R-:W-:-:S13]  /*16d0*/  ISETP.NE.AND P0, PT, R0, 0x3, PT ;  /* 0x000000030000780c */ /* 0x000fda0003f05270 */
[----:B------:R-:W-:Y:S05]  /*16e0*/  @!P0 BRA `(.L_x_17) ;  /* 0x0000000000048947 */ /* 0x000fea0003800000 */
[----:B------:R-:W-:Y:S01]  /*16f0*/  BPT.TRAP 0x1 ;  /* 0x000000040000795c */ /* 0x000fe20000300000 */
.L_x_17:
[----:B------:R-:W-:Y:S02]  /*1700*/  IMAD.U32 R3, RZ, RZ, UR39 ;  /* 0x00000027ff037e24 */ /* 0x000fe4000f8e00ff */
[----:B------:R-:W-:-:S03]  /*1710*/  IMAD.U32 R0, RZ, RZ, UR38 ;  /* 0x00000026ff007e24 */ /* 0x000fc6000f8e00ff */
[----:B------:R-:W-:Y:S02]  /*1720*/  LEA R3, R3, UR41, 0x3 ;  /* 0x0000002903037c11 */ /* 0x000fe4000f8e18ff */
[----:B------:R-:W-:-:S04]  /*1730*/  SHF.L.U32 R0, R0, 0x1f, RZ ;  /* 0x0000001f00007819 */ /* 0x000fc800000006ff */
[----:B------:R1:W2:Y:S01]  /*1740*/  SYNCS.PHASECHK.TRANS64.TRYWAIT P1, [R3+URZ], R0 ;  /* 0x00000000030075a7 */ /* 0x0002a2000802017f */
[----:B------:R-:W-:Y:S05]  /*1750*/  @!P0 BRA `(.L_x_18) ;  /* 0x0000000000048947 */ /* 0x000fea0003800000 */
[----:B------:R-:W-:Y:S01]  /*1760*/  BPT.TRAP 0x1 ;  /* 0x000000040000795c */ /* 0x000fe20000300000 */
.L_x_18:
[----:B--2---:R-:W-:Y:S05]  /*1770*/  @P1 BRA `(.L_x_19) ;  /* 0x0000000000081947 */ /* 0x004fea0003800000 */
[----:B------:R-:W2:Y:S02]  /*1780*/  SYNCS.PHASECHK.TRANS64.TRYWAIT P1, [R3+URZ], R0 ;  /* 0x00000000030075a7 */ /* 0x000ea4000802017f */
[----:B--2---:R-:W-:Y:S05]  /*1790*/  @!P1 BRA `(.L_x_20) ;  /* 0x0000004c00fc9947 */ /* 0x004fea0003800000 */
.L_x_19:
[----:B------:R-:W-:Y:S05]  /*17a0*/  WARPSYNC.ALL ;  /* 0x0000000000007948 */ /* 0x000fea0003800000 */
[----:B------:R-:W-:Y:S01]  /*17b0*/  ULEA UR4, UR39, UR45, 0x7 ;  /* 0x0000002d27047291 */ /* 0x000fe2000f8e383f */
[----:B------:R-:W-:Y:S01]  /*17c0*/  WARPGROUP.ARRIVE ;  /* 0x00000000000079c5 */ /* 0x000fe20000000000 */
[----:B------:R-:W-:Y:S01]  /*17d0*/  ULEA UR6, UR39, UR46, 0x8 ;  /* 0x0000002e27067291 */ /* 0x000fe2000f8e403f */
[----:B-12---:R-:W-:Y:S01]  /*17e0*/  IMAD.U32 R0, RZ, RZ, UR42 ;  /* 0x0000002aff007e24 */ /* 0x006fe2000f8e00ff */
[----:B------:R-:W-:Y:S01]  /*17f0*/  UMOV UR5, 0xc0000010 ;  /* 0xc000001000057882 */ /* 0x000fe20000000000 */
[----:B------:R-:W-:-:S03]  /*1800*/  UMOV UR7, 0xc0000010 ;  /* 0xc000001000077882 */ /* 0x000fc60000000000 */
[----:B------:R-:W-:-:S03]  /*1810*/  ISETP.GE.AND P1, PT, R0, 0x1, PT ;  /* 0x000000010000780c */ /* 0x000fc60003f26270 */
[----:B------:R-:W-:Y:S03]  /*1820*/  IGMMA.64x128x32.S8.S8 R24, gdesc[UR4], RZ, !UPT, gsb0 ;  /* 0x03600000041879f1 */ /* 0x000fe6000c0410ff */
[----:B------:R-:W-:-:S07]  /*1830*/  WARPGROUP.DEPBAR.LE gsb0, 0x0 ;  /* 0x00008000000079c5 */ /* 0x000fce0000010000 */
[----:B------:R-:W-:Y:S05]  /*1840*/  @!P1 BRA `(.L_x_21) ;  /* 0x0000000000b49947 */ /* 0x000fea0003800000 */
[----:B------:R-:W-:Y:S01]  /*1850*/  UIADD3 UR4, UR39, 0x1, URZ ;  /* 0x0000000127047890 */ /* 0x000fe2000fffe03f */
[----:B------:R-:W-:Y:S01]  /*1860*/  IMAD.U32 R0, RZ, RZ, UR42 ;  /* 0x0000002aff007e24 */ /* 0x000fe2000f8e00ff */
[----:B------:R-:W-:Y:S02]  /*1870*/  UMOV UR9, UR39 ;  /* 0x0000002700097c82 */ /* 0x000fe40008000000 */
[----:B------:R-:W-:-:S04]  /*1880*/  UISETP.NE.AND UP0, UPT, UR4, 0x5, UPT ;  /* 0x000000050400788c */ /* 0x000fc8000bf05270 */
[----:B------:R-:W-:Y:S02]  /*1890*/  USEL UR5, URZ, 0x1, UP0 ;  /* 0x000000013f057887 */ /* 0x000fe40008000000 */
[----:B------:R-:W-:Y:S02]  /*18a0*/  USEL UR8, UR4, URZ, UP0 ;  /* 0x0000003f04087287 */ /* 0x000fe40008000000 */
[----:B------:R-:W-:-:S06]  /*18b0*/  ULOP3.LUT UR5, UR38, UR5, URZ, 0x3c, !UPT ;  /* 0x0000000526057292 */ /* 0x000fcc000f8e3c3f */
[----:B------:R-:W-:-:S07]  /*18c0*/  IMAD.U32 R5, RZ, RZ, UR5 ;  /* 0x00000005ff057e24 */ /* 0x000fce000f8e00ff */
.L_x_28:
[----:B-12---:R-:W-:Y:S05]  /*18d0*/  @!P0 BRA `(.L_x_22) ;  /* 0x0000000000048947 */ /* 0x006fea0003800000 */
[----:B------:R-:W-:Y:S01]  /*18e0*/  BPT.TRAP 0x1 ;  /* 0x000000040000795c */ /* 0x000fe20000300000 */
.L_x_22:
[----:B------:R-:W-:Y:S01]  /*18f0*/  ULEA UR4, UR8, UR41, 0x3 ;  /* 0x0000002908047291 */ /* 0x000fe2000f8e183f */
[----:B------:R-:W-:-:S08]  /*1900*/  SHF.L.U32 R3, R5, 0x1f, RZ ;  /* 0x0000001f05037819 */ /* 0x000fd000000006ff */
[----:B------:R1:W2:Y:S01]  /*1910*/  SYNCS.PHASECHK.TRANS64.TRYWAIT P1, [UR4], R3 ;  /* 0x00000003ff0075a7 */ /* 0x0002a20008020144 */
[----:B------:R-:W-:Y:S05]  /*1920*/  @!P0 BRA `(.L_x_23) ;  /* 0x0000000000048947 */ /* 0x000fea0003800000 */
[----:B------:R-:W-:Y:S01]  /*1930*/  BPT.TRAP 0x1 ;  /* 0x000000040000795c */ /* 0x000fe20000300000 */
.L_x_23:
[----:B--2---:R-:W-:Y:S05]  /*1940*/  @P1 BRA `(.L_x_24) ;  /* 0x0000000000081947 */ /* 0x004fea0003800000 */
[----:B------:R-:W2:Y:S02]  /*1950*/  SYNCS.PHASECHK.TRANS64.TRYWAIT P1, [UR4], R3 ;  /* 0x00000003ff0075a7 */ /* 0x000ea40008020144 */
[----:B--2---:R-:W-:Y:S05]  /*1960*/  @!P1 BRA `(.L_x_25) ;  /* 0x0000004c009c9947 */ /* 0x004fea0003800000 */
.L_x_24:
[----:B------:R-:W-:Y:S01]  /*1970*/  ULEA UR4, UR8, UR45, 0x7 ;  /* 0x0000002d08047291 */ /* 0x000fe2000f8e383f */
[----:B------:R-:W-:Y:S01]  /*1980*/  WARPGROUP.ARRIVE ;  /* 0x00000000000079c5 */ /* 0x000fe20000000000 */
[----:B------:R-:W-:Y:S01]  /*1990*/  ULEA UR6, UR8, UR46, 0x8 ;  /* 0x0000002e08067291 */ /* 0x000fe2000f8e403f */
[----:B------:R-:W-:Y:S01]  /*19a0*/  UMOV UR5, 0xc0000010 ;  /* 0xc000001000057882 */ /* 0x000fe20000000000 */
[----:B------:R-:W-:-:S07]  /*19b0*/  UMOV UR7, 0xc0000010 ;  /* 0xc000001000077882 */ /* 0x000fce0000000000 */
[----:B------:R-:W-:Y:S03]  /*19c0*/  IGMMA.64x128x32.S8.S8 R24, gdesc[UR4], R24, gsb0 ;  /* 0x03600000041879f1 */ /* 0x000fe60008041018 */
[----:B------:R-:W-:Y:S02]  /*19d0*/  WARPGROUP.DEPBAR.LE gsb0, 0x0 ;  /* 0x00008000000079c5 */ /* 0x000fe40000010000 */
[----:B------:R-:W-:Y:S05]  /*19e0*/  @!P0 BRA `(.L_x_26) ;  /* 0x0000000000048947 */ /* 0x000fea0003800000 */
[----:B------:R-:W-:Y:S01]  /*19f0*/  BPT.TRAP 0x1 ;  /* 0x000000040000795c */ /* 0x000fe20000300000 */
.L_x_26:
[----:B------:R-:W-:Y:S01]  /*1a00*/  ULEA UR4, UR9, UR41, 0x3 ;  /* 0x0000002909047291 */ /* 0x000fe2000f8e183f */
[----:B------:R-:W-:-:S03]  /*1a10*/  ISETP.GT.U32.AND P1, PT, R23, 0x1, PT ;  /* 0x000000011700780c */ /* 0x000fc60003f24070 */
[----:B------:R-:W-:-:S04]  /*1a20*/  UIADD3 UR4, UR4, 0x28, URZ ;  /* 0x0000002804047890 */ /* 0x000fc8000fffe03f */
[----:B------:R-:W-:-:S09]  /*1a30*/  UPRMT UR4, URZ, 0x654, UR4 ;  /* 0x000006543f047896 */ /* 0x000fd20008000004 */
[----:B------:R-:W-:Y:S01]  /*1a40*/  SYNCS.ARRIVE.TRANS64.RED.A1T0 RZ, [UR4], RZ ;  /* 0x000000ffffff79a7 */ /* 0x000fe20008100404 */
[----:B------:R-:W-:Y:S05]  /*1a50*/  @P1 BRA `(.L_x_27) ;  /* 0x0000000000041947 */ /* 0x000fea0003800000 */
[----:B------:R-:W-:Y:S01]  /*1a60*/  BPT.TRAP 0x1 ;  /* 0x000000040000795c */ /* 0x000fe20000300000 */
.L_x_27:
[----:B------:R-:W-:Y:S01]  /*1a70*/  UIADD3 UR8, UR8, 0x1, URZ ;  /* 0x0000000108087890 */ /* 0x000fe2000fffe03f */
[C---:B------:R-:W-:Y:S01]  /*1a80*/  ISETP.GT.AND P1, PT, R0.reuse, 0x1, PT ;  /* 0x000000010000780c */ /* 0x040fe20003f24270 */
[----:B------:R-:W-:Y:S01]  /*1a90*/  UIADD3 UR9, UR9, 0x1, URZ ;  /* 0x0000000109097890 */ /* 0x000fe2000fffe03f */
[----:B------:R-:W-:Y:S01]  /*1aa0*/  VIADD R0, R0, 0xffffffff ;  /* 0xffffffff00007836 */ /* 0x000fe20000000000 */
[----:B------:R-:W-:Y:S02]  /*1ab0*/  UISETP.NE.AND UP0, UPT, UR8, 0x5, UPT ;  /* 0x000000050800788c */ /* 0x000fe4000bf05270 */
[----:B------:R-:W-:Y:S02]  /*1ac0*/  UISETP.NE.AND UP1, UPT, UR9, 0x5, UPT ;  /* 0x000000050900788c */ /* 0x000fe4000bf25270 */
[----:B------:R-:W-:Y:S02]  /*1ad0*/  USEL UR4, URZ, 0x1, UP0 ;  /* 0x000000013f047887 */ /* 0x000fe40008000000 */
[----:B------:R-:W-:-:S02]  /*1ae0*/  USEL UR8, UR8, URZ, UP0 ;  /* 0x0000003f08087287 */ /* 0x000fc40008000000 */
[----:B------:R-:W-:Y:S02]  /*1af0*/  USEL UR9, UR9, URZ, UP1 ;  /* 0x0000003f09097287 */ /* 0x000fe40008800000 */
[----:B------:R-:W-:Y:S01]  /*1b00*/  LOP3.LUT R5, R5, UR4, RZ, 0x3c, !PT ;  /* 0x0000000405057c12 */ /* 0x000fe2000f8e3cff */
[----:B------:R-:W-:Y:S09]  /*1b10*/  @P1 BRA `(.L_x_28) ;  /* 0xfffffffc006c1947 */ /* 0x000ff2000383ffff */
.L_x_21:
[----:B------:R-:W3:Y:S01]  /*1b20*/  LDC R0, c[0x0][0x28c] ;  /* 0x0000a300ff007b82 */ /* 0x000ee20000000800 */
[----:B-12---:R-:W-:-:S04]  /*1b30*/  IMAD.U32 R3, RZ, RZ, UR49 ;  /* 0x00000031ff037e24 */ /* 0x006fc8000f8e00ff */
[----:B------:R1:W-:Y:S01]  /*1b40*/  SYNCS.ARRIVE.TRANS64.A1T0 RZ, [R3+UR47], RZ ;  /* 0x000000ff03ff79a7 */ /* 0x0003e2000810002f */
[----:B---3--:R-:W-:-:S13]  /*1b50*/  ISETP.GE.AND P1, PT, R0, 0x1, PT ;  /* 0x000000010000780c */ /* 0x008fda0003f26270 */
[----:B-1----:R-:W-:Y:S05]  /*1b60*/  @!P1 BRA `(.L_x_29) ;  /* 0x0000000000349947 */ /* 0x002fea0003800000 */
[----:B------:R-:W-:Y:S05]  /*1b70*/  @!P0 BRA `(.L_x_30) ;  /* 0x0000000000048947 */ /* 0x000fea0003800000 */
[----:B------:R-:W-:Y:S01]  /*1b80*/  BPT.TRAP 0x1 ;  /* 0x000000040000795c */ /* 0x000fe20000300000 */
.L_x_30:
[----:B------:R-:W-:Y:S01]  /*1b90*/  UIADD3 UR6, UR39, UR42, URZ ;  /* 0x0000002a27067290 */ /* 0x000fe2000fffe03f */
[----:B------:R-:W-:-:S03]  /*1ba0*/  ISETP.GT.U32.AND P0, PT, R23, 0x1, PT ;  /* 0x000000011700780c */ /* 0x000fc60003f04070 */
[----:B------:R-:W-:-:S04]  /*1bb0*/  UIMAD.WIDE.U32 UR4, UR6, -0x33333333, URZ ;  /* 0xcccccccd060478a5 */ /* 0x000fc8000f8e003f */
[----:B------:R-:W-:-:S04]  /*1bc0*/  USHF.R.U32.HI UR4, URZ, 0x2, UR5 ;  /* 0x000000023f047899 */ /* 0x000fc80008011605 */
[----:B------:R-:W-:-:S04]  /*1bd0*/  UIMAD UR6, UR4, -0x5, UR6 ;  /* 0xfffffffb040678a4 */ /* 0x000fc8000f8e0206 */
[----:B------:R-:W-:-:S04]  /*1be0*/  ULEA UR6, UR6, UR41, 0x3 ;  /* 0x0000002906067291 */ /* 0x000fc8000f8e183f */
[----:B------:R-:W-:-:S04]  /*1bf0*/  UIADD3 UR6, UR6, 0x28, URZ ;  /* 0x0000002806067890 */ /* 0x000fc8000fffe03f */
[----:B------:R-:W-:-:S09]  /*1c00*/  UPRMT UR6, URZ, 0x654, UR6 ;  /* 0x000006543f067896 */ /* 0x000fd20008000006 */
[----:B------:R-:W-:Y:S01]  /*1c10*/  SYNCS.ARRIVE.TRANS64.RED.A1T0 RZ, [UR6], RZ ;  /* 0x000000ffffff79a7 */ /* 0x000fe20008100406 */
[----:B------:R-:W-:Y:S05]  /*1c20*/  @P0 BRA `(.L_x_29) ;  /* 0x0000000000040947 */ /* 0x000fea0003800000 */
[----:B------:R-:W-:Y:S01]  /*1c30*/  BPT.TRAP 0x1 ;  /* 0x000000040000795c */ /* 0x000fe20000300000 */
.L_x_29:
[----:B------:R-:W-:Y:S01]  /*1c40*/  SHF.L.U32 R0, R100, 0x1f, RZ ;  /* 0x0000001f64007819 */ /* 0x000fe200000006ff */
[----:B------:R-:W-:Y:S01]  /*1c50*/  UIADD3 UR39, UR39, UR48, URZ ;  /* 0x0000003027277290 */ /* 0x000fe2000fffe03f */
[----:B------:R-:W-:Y:S01]  /*1c60*/  IMAD.SHL.U32 R13, R19, 0x80, RZ ;  /* 0x00000080130d7824 */ /* 0x000fe200078e00ff */
[----:B------:R-:W-:Y:S01]  /*1c70*/  UISETP.GE.U32.AND UP1, UPT, UR48, 0x5, UPT ;  /* 0x000000053000788c */ /* 0x000fe2000bf26070 */
[----:B------:R-:W1:Y:S01]  /*1c80*/  SYNCS.PHASECHK.TRANS64.TRYWAIT P0, [UR43+0x8], R0 ;  /* 0x00000800ff0075a7 */ /* 0x000e62000800016b */
[----:B------:R-:W-:Y:S01]  /*1c90*/  UISETP.GT.U32.AND UP0, UPT, UR39, 0x4, UPT ;  /* 0x000000042700788c */ /* 0x000fe2000bf04070 */
[----:B0-----:R-:W-:Y:S01]  /*1ca0*/  SHF.R.S32.HI R11, RZ, 0x1f, R18 ;  /* 0x0000001fff0b7819 */ /* 0x001fe20000011412 */
[----:B------:R-:W-:Y:S02]  /*1cb0*/  UIMAD.WIDE.U32 UR4, UR39, -0x33333333, URZ ;  /* 0xcccccccd270478a5 */ /* 0x000fe4000f8e003f */
[----:B------:R-:W-:Y:S02]  /*1cc0*/  UISETP.LT.U32.AND UP0, UPT, UR48, 0x5, UP0 ;  /* 0x000000053000788c */ /* 0x000fe40008701070 */
[----:B------:R-:W-:-:S02]  /*1cd0*/  USHF.R.U32.HI UR4, URZ, 0x2, UR5 ;  /* 0x000000023f047899 */ /* 0x000fc40008011605 */
[----:B------:R-:W-:Y:S02]  /*1ce0*/  USEL UR6, URZ, 0x1, !UP0 ;  /* 0x000000013f067887 */ /* 0x000fe4000c000000 */
[----:B------:R-:W-:Y:S02]  /*1cf0*/  UIMAD UR39, UR4, -0x5, UR39 ;  /* 0xfffffffb042778a4 */ /* 0x000fe4000f8e0227 */
[----:B------:R-:W-:-:S04]  /*1d00*/  ULOP3.LUT UR38, UR38, UR6, URZ, 0x3c, !UPT ;  /* 0x0000000626267292 */ /* 0x000fc8000f8e3c3f */
[----:B------:R-:W-:Y:S01]  /*1d10*/  @UP1 ULOP3.LUT UR38, UR38, 0x1, UR4, 0x78, !UPT ;  /* 0x0000000126261892 */ /* 0x000fe2000f8e7804 */
[----:B-1----:R-:W-:Y:S11]  /*1d20*/  @!P0 BRA `(.L_x_31) ;  /* 0x0000004800c48947 */ /* 0x002ff60003800000 */
.L_x_190:
[----:B0-----:R-:W-:Y:S01]  /*1d30*/  IMAD.SHL.U32 R3, R22, 0x40, RZ ;  /* 0x0000004016037824 */ /* 0x001fe200078e00ff */
[----:B------:R-:W-:Y:S01]  /*1d40*/  ULDC UR6, c[0x0][0x284] ;  /* 0x0000a10000067ab9 */ /* 0x000fe20000000800 */
[----:B------:R-:W-:Y:S01]  /*1d50*/  ULDC.64 UR4, c[0x0][0x5d0] ;  /* 0x0001740000047ab9 */ /* 0x000fe20000000a00 */
[----:B------:R-:W-:Y:S01]  /*1d60*/  SHF.R.S32.HI R10, RZ, 0x1f, R13 ;  /* 0x0000001fff0a7819 */ /* 0x000fe2000001140d */
[----:B------:R-:W-:Y:S01]  /*1d70*/  IMAD R7, R11, UR4, RZ ;  /* 0x000000040b077c24 */ /* 0x000fe2000f8e02ff */
[----:B------:R-:W-:Y:S01]  /*1d80*/  ISETP.GE.AND P0, PT, R3, UR6, PT ;  /* 0x0000000603007c0c */ /* 0x000fe2000bf06270 */
[C---:B------:R-:W-:Y:S01]  /*1d90*/  IMAD.WIDE.U32 R4, R18.reuse, UR4, R92 ;  /* 0x0000000412047c25 */ /* 0x040fe2000f8e005c */
[----:B------:R-:W-:Y:S02]  /*1da0*/  ULDC UR4, c[0x0][0x288] ;  /* 0x0000a20000047ab9 */ /* 0x000fe40000000800 */
[C---:B------:R-:W-:Y:S01]  /*1db0*/  ISETP.GE.OR P0, PT, R13.reuse, UR4, P0 ;  /* 0x000000040d007c0c */ /* 0x040fe20008706670 */
[----:B------:R-:W-:Y:S01]  /*1dc0*/  IMAD R7, R18, UR5, R7 ;  /* 0x0000000512077c24 */ /* 0x000fe2000f8e0207 */
[----:B------:R-:W-:-:S04]  /*1dd0*/  IADD3 R4, P1, R13, R4, RZ ;  /* 0x000000040d047210 */ /* 0x000fc80007f3e0ff */
[----:B------:R-:W-:-:S07]  /*1de0*/  IADD3.X R5, R10, R5, R7, P1, !PT ;  /* 0x000000050a057210 */ /* 0x000fce0000ffe407 */
[----:B------:R-:W-:Y:S05]  /*1df0*/  @P0 BRA `(.L_x_32) ;  /* 0x0000003000ac0947 */ /* 0x000fea0003800000 */
[----:B------:R-:W0:Y:S01]  /*1e00*/  LDC.64 R8, c[0x0][0x5c8] ;  /* 0x00017200ff087b82 */ /* 0x000e220000000a00 */
[----:B------:R-:W-:Y:S01]  /*1e10*/  IMAD.WIDE R14, R22, 0x40, R90 ;  /* 0x00000040160e7825 */ /* 0x000fe200078e025a */
[----:B------:R-:W-:Y:S01]  /*1e20*/  ULDC.64 UR4, c[0x0][0x5c0] ;  /* 0x0001700000047ab9 */ /* 0x000fe20000000a00 */
[----:B------:R-:W-:Y:S02]  /*1e30*/  BSSY B0, `(.L_x_32) ;  /* 0x0000327000007945 */ /* 0x000fe40003800000 */
[----:B------:R-:W-:Y:S02]  /*1e40*/  IMAD.IADD R20, R98, 0x1, -R3 ;  /* 0x0000000162147824 */ /* 0x000fe400078e0a03 */
[----:B------:R-:W-:Y:S02]  /*1e50*/  IMAD.IADD R19, R95, 0x1, -R13 ;  /* 0x000000015f137824 */ /* 0x000fe400078e0a0d */
[-C--:B0-----:R-:W-:Y:S02]  /*1e60*/  IMAD R0, R15, R8.reuse, RZ ;  /* 0x000000080f007224 */ /* 0x081fe400078e02ff */
[----:B------:R-:W-:-:S04]  /*1e70*/  IMAD.WIDE.U32 R4, R14, R8, R4 ;  /* 0x000000080e047225 */ /* 0x000fc800078e0004 */
[----:B------:R-:W-:Y:S01]  /*1e80*/  IMAD R7, R14, R9, R0 ;  /* 0x000000090e077224 */ /* 0x000fe200078e0200 */
[----:B------:R-:W-:-:S03]  /*1e90*/  IADD3 R4, P0, R4, UR4, RZ ;  /* 0x0000000404047c10 */ /* 0x000fc6000ff1e0ff */
[----:B------:R-:W-:Y:S01]  /*1ea0*/  IMAD.IADD R7, R5, 0x1, R7 ;  /* 0x0000000105077824 */ /* 0x000fe200078e0207 */
[----:B------:R-:W-:-:S04]  /*1eb0*/  LEA R6, P1, R8, R4, 0x3 ;  /* 0x0000000408067211 */ /* 0x000fc800078218ff */
[----:B------:R-:W-:Y:S02]  /*1ec0*/  IADD3.X R5, R7, UR5, RZ, P0, !PT ;  /* 0x0000000507057c10 */ /* 0x000fe400087fe4ff */
[----:B-----5:R-:W-:Y:S02]  /*1ed0*/  ISETP.NE.AND P0, PT, R89, RZ, PT ;  /* 0x000000ff5900720c */ /* 0x020fe40003f05270 */
[----:B------:R-:W-:-:S11]  /*1ee0*/  LEA.HI.X R7, R8, R5, R9, 0x3, P1 ;  /* 0x0000000508077211 */ /* 0x000fd600008f1c09 */
[----:B------:R-:W-:Y:S05]  /*1ef0*/  @!P0 BRA `(.L_x_33) ;  /* 0x0000002400608947 */ /* 0x000fea0003800000 */
[----:B------:R-:W0:Y:S01]  /*1f00*/  LDC.64 R102, c[0x0][0x5b0] ;  /* 0x00016c00ff667b82 */ /* 0x000e220000000a00 */
[----:B------:R-:W-:Y:S01]  /*1f10*/  ULDC.64 UR4, c[0x0][0x5b8] ;  /* 0x00016e0000047ab9 */ /* 0x000fe20000000a00 */
[----:B------:R-:W-:Y:S01]  /*1f20*/  ISETP.GE.AND P1, PT, R20, 0x1, PT ;  /* 0x000000011400780c */ /* 0x000fe20003f26270 */
[C---:B------:R-:W-:Y:S01]  /*1f30*/  IMAD.WIDE.U32 R8, R18.reuse, UR4, R92 ;  /* 0x0000000412087c25 */ /* 0x040fe2000f8e005c */
[----:B------:R-:W-:Y:S02]  /*1f40*/  BSSY B1, `(.L_x_34) ;  /* 0x000000e000017945 */ /* 0x000fe40003800000 */
[----:B------:R-:W-:Y:S01]  /*1f50*/  ISETP.LT.OR P5, PT, R19, 0x1, !P1 ;  /* 0x000000011300780c */ /* 0x000fe20004fa1670 */
[----:B------:R-:W-:Y:S01]  /*1f60*/  IMAD R3, R11, UR4, RZ ;  /* 0x000000040b037c24 */ /* 0x000fe2000f8e02ff */
[----:B------:R-:W1:Y:S01]  /*1f70*/  LDC.64 R104, c[0x0][0x5a8] ;  /* 0x00016a00ff687b82 */ /* 0x000e620000000a00 */
[----:B------:R-:W-:Y:S02]  /*1f80*/  IADD3 R12, P0, R13, R8, RZ ;  /* 0x000000080d0c7210 */ /* 0x000fe40007f1e0ff */
[----:B------:R-:W-:-:S05]  /*1f90*/  IMAD R3, R18, UR5, R3 ;  /* 0x0000000512037c24 */ /* 0x000fca000f8e0203 */
[----:B------:R-:W-:Y:S01]  /*1fa0*/  IADD3.X R13, R10, R9, R3, P0, !PT ;  /* 0x000000090a0d7210 */ /* 0x000fe200007fe403 */
[-C--:B0-----:R-:W-:Y:S02]  /*1fb0*/  IMAD R0, R15, R102.reuse, RZ ;  /* 0x000000660f007224 */ /* 0x081fe400078e02ff */
[----:B------:R-:W-:-:S04]  /*1fc0*/  IMAD.WIDE.U32 R8, R14, R102, R12 ;  /* 0x000000660e087225 */ /* 0x000fc800078e000c */
[----:B------:R-:W-:Y:S01]  /*1fd0*/  IMAD R21, R14, R103, R0 ;  /* 0x000000670e157224 */ /* 0x000fe200078e0200 */
[----:B-1----:R-:W-:-:S04]  /*1fe0*/  IADD3 R8, P0, R8, R104, RZ ;  /* 0x0000006808087210 */ /* 0x002fc80007f1e0ff */
[----:B------:R-:W-:Y:S01]  /*1ff0*/  IADD3.X R9, R105, R9, R21, P0, !PT ;  /* 0x0000000969097210 */ /* 0x000fe200007fe415 */
[----:B------:R-:W-:Y:S08]  /*2000*/  @P5 BRA `(.L_x_35) ;  /* 0x0000000000045947 */ /* 0x000ff00003800000 */
[----:B------:R0:W5:Y:S02]  /*2010*/  LDG.E.U8 R99, desc[UR36][R8.64] ;  /* 0x0000002408637981 */ /* 0x000164000c1e1100 */
.L_x_35:
[----:B------:R-:W-:Y:S05]  /*2020*/  BSYNC B1 ;  /* 0x0000000000017941 */ /* 0x000fea0003800000 */
.L_x_34:
[----:B-----5:R-:W-:Y:S01]  /*2030*/  LOP3.LUT R0, R99, 0xffff, RZ, 0xc0, !PT ;  /* 0x0000ffff63007812 */ /* 0x020fe200078ec0ff */
[----:B------:R-:W-:Y:S01]  /*2040*/  IMAD.SHL.U32 R10, R102, 0x8, RZ ;  /* 0x00000008660a7824 */ /* 0x000fe200078e00ff */
[----:B------:R-:W-:Y:S01]  /*2050*/  ISETP.LT.OR P2, PT, R19, 0x2, !P1 ;  /* 0x000000021300780c */ /* 0x000fe20004f41670 */
[----:B------:R-:W-:Y:S01]  /*2060*/  BSSY B1, `(.L_x_36) ;  /* 0x000000e000017945 */ /* 0x000fe20003800000 */
[----:B------:R-:W-:Y:S02]  /*2070*/  PRMT R0, R0, 0x8880, RZ ;  /* 0x0000888000007816 */ /* 0x000fe400000000ff */
[----:B------:R-:W-:Y:S02]  /*2080*/  SHF.L.U64.HI R11, R102, 0x3, R103 ;  /* 0x00000003660b7819 */ /* 0x000fe40000010267 */
[----:B------:R-:W-:Y:S01]  /*2090*/  ISETP.GE.AND P0, PT, R20, 0x9, PT ;  /* 0x000000091400780c */ /* 0x000fe20003f06270 */
[----:B------:R-:W-:Y:S02]  /*20a0*/  IMAD R3, R0, R89, RZ ;  /* 0x0000005900037224 */ /* 0x000fe400078e02ff */
[----:B------:R-:W-:-:S04]  /*20b0*/  IMAD.WIDE.U32 R10, R14, R102, R10 ;  /* 0x000000660e0a7225 */ /* 0x000fc800078e000a */
[----:B------:R-:W-:Y:S01]  /*20c0*/  @!P5 IMAD R15, R24, R88, R3 ;  /* 0x00000058180fd224 */ /* 0x000fe200078e0203 */
[----:B------:R-:W-:Y:S01]  /*20d0*/  IADD3 R10, P3, P4, R12, R104, R10 ;  /* 0x000000680c0a7210 */ /* 0x000fe20007c7e00a */
[----:B------:R-:W-:-:S03]  /*20e0*/  IMAD.IADD R14, R21, 0x1, R11 ;  /* 0x00000001150e7824 */ /* 0x000fc600078e020b */
[----:B------:R1:W-:Y:S01]  /*20f0*/  @!P5 STG.E.U8 desc[UR36][R4.64], R15 ;  /* 0x0000000f0400d986 */ /* 0x0003e2000c101124 */
[----:B------:R-:W-:Y:S08]  /*2100*/  @P2 BRA `(.L_x_37) ;  /* 0x00000000000c2947 */ /* 0x000ff00003800000 */
[----:B------:R-:W2:Y:S02]  /*2110*/  LDG.E.U8 R99, desc[UR36][R8.64+0x1] ;  /* 0x0000012408637981 */ /* 0x000ea4000c1e1100 */
[----:B--2---:R-:W-:-:S05]  /*2120*/  PRMT R0, R99, 0x8880, RZ ;  /* 0x0000888063007816 */ /* 0x004fca00000000ff */
[----:B------:R-:W-:-:S07]  /*2130*/  IMAD R3, R0, R89, RZ ;  /* 0x0000005900037224 */ /* 0x000fce00078e02ff */
.L_x_37:
[----:B------:R-:W-:Y:S05]  /*2140*/  BSYNC B1 ;  /* 0x0000000000017941 */ /* 0x000fea0003800000 */
.L_x_36:
[----:B------:R-:W-:Y:S01]  /*2150*/  ISETP.LT.OR P5, PT, R19, 0x1, !P0 ;  /* 0x000000011300780c */ /* 0x000fe200047a1670 */
[----:B------:R-:W-:Y:S01]  /*2160*/  @!P2 IMAD R25, R25, R88, R3 ;  /* 0x000000581919a224 */ /* 0x000fe200078e0203 */
[----:B------:R-:W-:Y:S01]  /*2170*/  BSSY B1, `(.L_x_38) ;  /* 0x000000a000017945 */ /* 0x000fe20003800000 */
[----:B------:R-:W-:Y:S02]  /*2180*/  IADD3.X R11, R13, R105, R14, P3, P4 ;  /* 0x000000690d0b7210 */ /* 0x000fe40001fe840e */
[C---:B------:R-:W-:Y:S01]  /*2190*/  ISETP.LT.OR P3, PT, R19.reuse, 0x2, !P0 ;  /* 0x000000021300780c */ /* 0x040fe20004761670 */
[----:B------:R2:W-:Y:S01]  /*21a0*/  @!P2 STG.E.U8 desc[UR36][R4.64+0x1], R25 ;  /* 0x000001190400a986 */ /* 0x0005e2000c101124 */
[C---:B------:R-:W-:Y:S02]  /*21b0*/  ISETP.LT.OR P4, PT, R19.reuse, 0x9, !P1 ;  /* 0x000000091300780c */ /* 0x040fe40004f81670 */
[----:B------:R-:W-:-:S04]  /*21c0*/  ISETP.LT.OR P2, PT, R19, 0xa, !P1 ;  /* 0x0000000a1300780c */ /* 0x000fc80004f41670 */
[----:B------:R-:W-:Y:S09]  /*21d0*/  @P5 BRA `(.L_x_39) ;  /* 0x00000000000c5947 */ /* 0x000ff20003800000 */
[----:B------:R-:W3:Y:S02]  /*21e0*/  LDG.E.U8 R99, desc[UR36][R10.64] ;  /* 0x000000240a637981 */ /* 0x000ee4000c1e1100 */
[----:B---3--:R-:W-:-:S05]  /*21f0*/  PRMT R0, R99, 0x8880, RZ ;  /* 0x0000888063007816 */ /* 0x008fca00000000ff */
[----:B------:R-:W-:-:S07]  /*2200*/  IMAD R3, R0, R89, RZ ;  /* 0x0000005900037224 */ /* 0x000fce00078e02ff */
.L_x_39:
[----:B------:R-:W-:Y:S05]  /*2210*/  BSYNC B1 ;  /* 0x0000000000017941 */ /* 0x000fea0003800000 */
.L_x_38:
[----:B------:R-:W-:Y:S01]  /*2220*/  @!P5 IMAD R13, R26, R88, R3 ;  /* 0x000000581a0dd224 */ /* 0x000fe200078e0203 */
[----:B------:R-:W-:Y:S04]  /*2230*/  BSSY B1, `(.L_x_40) ;  /* 0x0000006000017945 */ /* 0x000fe80003800000 */
[----:B------:R3:W-:Y:S01]  /*2240*/  @!P5 STG.E.U8 desc[UR36][R6.64], R13 ;  /* 0x0000000d0600d986 */ /* 0x0007e2000c101124 */
[----:B------:R-:W-:Y:S05]  /*2250*/  @P3 BRA `(.L_x_41) ;  /* 0x00000000000c3947 */ /* 0x000fea0003800000 */
[----:B------:R-:W4:Y:S02]  /*2260*/  LDG.E.U8 R99, desc[UR36][R10.64+0x1] ;  /* 0x000001240a637981 */ /* 0x000f24000c1e1100 */
[----:B----4-:R-:W-:-:S05]  /*2270*/  PRMT R0, R99, 0x8880, RZ ;  /* 0x0000888063007816 */ /* 0x010fca00000000ff */
[----:B------:R-:W-:-:S07]  /*2280*/  IMAD R3, R0, R89, RZ ;  /* 0x0000005900037224 */ /* 0x000fce00078e02ff */
.L_x_41:
[----:B------:R-:W-:Y:S05]  /*2290*/  BSYNC B1 ;  /* 0x0000000000017941 */ /* 0x000fea0003800000 */
.L_x_40:
[----:B------:R-:W-:Y:S01]  /*22a0*/  @!P3 IMAD R27, R27, R88, R3 ;  /* 0x000000581b1bb224 */ /* 0x000fe200078e0203 */
[----:B------:R-:W-:Y:S04]  /*22b0*/  BSSY B1, `(.L_x_42) ;  /* 0x0000006000017945 */ /* 0x000fe80003800000 */
[----:B------:R4:W-:Y:S01]  /*22c0*/  @!P3 STG.E.U8 desc[UR36][R6.64+0x1], R27 ;  /* 0x0000011b0600b986 */ /* 0x0009e2000c101124 */
[----:B------:R-:W-:Y:S05]  /*22d0*/  @P4 BRA `(.L_x_43) ;  /* 0x00000000000c4947 */ /* 0x000fea0003800000 */
[----:B------:R-:W5:Y:S02]  /*22e0*/  LDG.E.U8 R99, desc[UR36][R8.64+0x8] ;  /* 0x0000082408637981 */ /* 0x000f64000c1e1100 */
[----:B-----5:R-:W-:-:S05]  /*22f0*/  PRMT R0, R99, 0x8880, RZ ;  /* 0x0000888063007816 */ /* 0x020fca00000000ff */
[----:B------:R-:W-:-:S07]  /*2300*/  IMAD R3, R0, R89, RZ ;  /* 0x0000005900037224 */ /* 0x000fce00078e02ff */
.L_x_43:
[----:B------:R-:W-:Y:S05]  /*2310*/  BSYNC B1 ;  /* 0x0000000000017941 */ /* 0x000fea0003800000 */
.L_x_42:
[----:B---3--:R-:W-:Y:S01]  /*2320*/  @!P4 IMAD R13, R28, R88, R3 ;  /* 0x000000581c0dc224 */ /* 0x008fe200078e0203 */
[----:B------:R-:W-:Y:S04]  /*2330*/  BSSY B1, `(.L_x_44) ;  /* 0x0000006000017945 */ /* 0x000fe80003800000 */
[----:B------:R3:W-:Y:S01]  /*2340*/  @!P4 STG.E.U8 desc[UR36][R4.64+0x8], R13 ;  /* 0x0000080d0400c986 */ /* 0x0007e2000c101124 */
[----:B------:R-:W-:Y:S05]  /*2350*/  @P2 BRA `(.L_x_45) ;  /* 0x00000000000c2947 */ /* 0x000fea0003800000 */
[----:B------:R-:W5:Y:S02]  /*2360*/  LDG.E.U8 R99, desc[UR36][R8.64+0x9] ;  /* 0x0000092408637981 */ /* 0x000f64000c1e1100 */
[----:B-----5:R-:W-:-:S05]  /*2370*/  PRMT R0, R99, 0x8880, RZ ;  /* 0x0000888063007816 */ /* 0x020fca00000000ff */
[----:B------:R-:W-:-:S07]  /*2380*/  IMAD R3, R0, R89, RZ ;  /* 0x0000005900037224 */ /* 0x000fce00078e02ff */
.L_x_45:
[----:B------:R-:W-:Y:S05]  /*2390*/  BSYNC B1 ;  /* 0x0000000000017941 */ /* 0x000fea0003800000 */
.L_x_44:
[----:B------:R-:W-:Y:S01]  /*23a0*/  ISETP.LT.OR P4, PT, R19, 0x9, !P0 ;  /* 0x000000091300780c */ /* 0x000fe20004781670 */
[----:B------:R-:W-:Y:S01]  /*23b0*/  @!P2 IMAD R29, R29, R88, R3 ;  /* 0x000000581d1da224 */ /* 0x000fe200078e0203 */
[----:B------:R-:W-:Y:S01]  /*23c0*/  BSSY B1, `(.L_x_46) ;  /* 0x0000009000017945 */ /* 0x000fe20003800000 */
[C---:B------:R-:W-:Y:S02]  /*23d0*/  ISETP.LT.OR P3, PT, R19.reuse, 0xa, !P0 ;  /* 0x0000000a1300780c */ /* 0x040fe40004761670 */
[C---:B------:R-:W-:Y:S01]  /*23e0*/  ISETP.LT.OR P5, PT, R19.reuse, 0x11, !P1 ;  /* 0x000000111300780c */ /* 0x040fe20004fa1670 */
[----:B------:R0:W-:Y:S01]  /*23f0*/  @!P2 STG.E.U8 desc[UR36][R4.64+0x9], R29 ;  /* 0x0000091d0400a986 */ /* 0x0001e2000c101124 */
[----:B------:R-:W-:-:S06]  /*2400*/  ISETP.LT.OR P2, PT, R19, 0x12, !P1 ;  /* 0x000000121300780c */ /* 0x000fcc0004f41670 */
[----:B------:R-:W-:Y:S07]  /*2410*/  @P4 BRA `(.L_x_47) ;  /* 0x00000000000c4947 */ /* 0x000fee0003800000 */
[----:B------:R-:W5:Y:S02]  /*2420*/  LDG.E.U8 R99, desc[UR36][R10.64+0x8] ;  /* 0x000008240a637981 */ /* 0x000f64000c1e1100 */
[----:B-----5:R-:W-:-:S05]  /*2430*/  PRMT R0, R99, 0x8880, RZ ;  /* 0x0000888063007816 */ /* 0x020fca00000000ff */
[----:B------:R-:W-:-:S07]  /*2440*/  IMAD R3, R0, R89, RZ ;  /* 0x0000005900037224 */ /* 0x000fce00078e02ff */
.L_x_47:
[----:B------:R-:W-:Y:S05]  /*2450*/  BSYNC B1 ;  /* 0x0000000000017941 */ /* 0x000fea0003800000 */
.L_x_46:
[----:B---3--:R-:W-:Y:S01]  /*2460*/  @!P4 IMAD R13, R30, R88, R3 ;  /* 0x000000581e0dc224 */ /* 0x008fe200078e0203 */
[----:B------:R-:W-:Y:S04]  /*2470*/  BSSY B1, `(.L_x_48) ;  /* 0x0000006000017945 */ /* 0x000fe80003800000 */
[----:B------:R3:W-:Y:S01]  /*2480*/  @!P4 STG.E.U8 desc[UR36][R6.64+0x8], R13 ;  /* 0x0000080d0600c986 */ /* 0x0007e2000c101124 */
[----:B------:R-:W-:Y:S05]  /*2490*/  @P3 BRA `(.L_x_49) ;  /* 0x00000000000c3947 */ /* 0x000fea0003800000 */
[----:B------:R-:W5:Y:S02]  /*24a0*/  LDG.E.U8 R99, desc[UR36][R10.64+0x9] ;  /* 0x000009240a637981 */ /* 0x000f64000c1e1100 */
[----:B-----5:R-:W-:-:S05]  /*24b0*/  PRMT R0, R99, 0x8880, RZ ;  /* 0x0000888063007816 */ /* 0x020fca00000000ff */
[----:B------:R-:W-:-:S07]  /*24c0*/  IMAD R3, R0, R89, RZ ;  /* 0x0000005900037224 */ /* 0x000fce00078e02ff */
.L_x_49:
[----:B------:R-:W-:Y:S05]  /*24d0*/  BSYNC B1 ;  /* 0x0000000000017941 */ /* 0x000fea0003800000 */
.L_x_48:
[----:B------:R-:W-:Y:S01]  /*24e0*/  @!P3 IMAD R31, R31, R88, R3 ;  /* 0x000000581f1fb224 */ /* 0x000fe200078e0203 */
[----:B------:R-:W-:Y:S04]  /*24f0*/  BSSY B1, `(.L_x_50) ;  /* 0x0000006000017945 */ /* 0x000fe80003800000 */
[----:B------:R0:W-:Y:S01]  /*2500*/  @!P3 STG.E.U8 desc[UR36][R6.64+0x9], R31 ;  /* 0x0000091f0600b986 */ /* 0x0001e2000c101124 */
[----:B------:R-:W-:Y:S05]  /*2510*/  @P5 BRA `(.L_x_51) ;  /* 0x00000000000c5947 */ /* 0x000fea0003800000 */
[----:B------:R-:W5:Y:S02]  /*2520*/  LDG.E.U8 R99, desc[UR36][R8.64+0x10] ;  /* 0x0000102408637981 */ /* 0x000f64000c1e1100 */
[----:B-----5:R-:W-:-:S05]  /*2530*/  PRMT R0, R99, 0x8880, RZ ;  /* 0x0000888063007816 */ /* 0x020fca00000000ff */
[----:B------:R-:W-:-:S07]  /*2540*/  IMAD R3, R0, R89, RZ ;  /* 0x0000005900037224 */ /* 0x000fce00078e02ff */
.L_x_51:
[----:B------:R-:W-:Y:S05]  /*2550*/  BSYNC B1 ;  /* 0x0000000000017941 */ /* 0x000fea0003800000 */
.L_x_50:
[----:B---3--:R-:W-:Y:S01]  /*2560*/  @!P5 IMAD R13, R32, R88, R3 ;  /* 0x00000058200dd224 */ /* 0x008fe200078e0203 */
[----:B------:R-:W-:Y:S04]  /*2570*/  BSSY B1, `(.L_x_52) ;  /* 0x0000006000017945 */ /* 0x000fe80003800000 */
[----:B------:R3:W-:Y:S01]  /*2580*/  @!P5 STG.E.U8 desc[UR36][R4.64+0x10], R13 ;  /* 0x0000100d0400d986 */ /* 0x0007e2000c101124 */
[----:B------:R-:W-:Y:S05]  /*2590*/  @P2 BRA `(.L_x_53) ;  /* 0x00000000000c2947 */ /* 0x000fea0003800000 */
[----:B------:R-:W5:Y:S02]  /*25a0*/  LDG.E.U8 R99, desc[UR36][R8.64+0x11] ;  /* 0x0000112408637981 */ /* 0x000f64000c1e1100 */
[----:B-----5:R-:W-:-:S05]  /*25b0*/  PRMT R0, R99, 0x8880, RZ ;  /* 0x0000888063007816 */ /* 0x020fca00000000ff */
[----:B------:R-:W-:-:S07]  /*25c0*/  IMAD R3, R0, R89, RZ ;  /* 0x0000005900037224 */ /* 0x000fce00078e02ff */
.L_x_53:
[----:B------:R-:W-:Y:S05]  /*25d0*/  BSYNC B1 ;  /* 0x0000000000017941 */ /* 0x000fea0003800000 */
.L_x_52:
        /* <DEDUP_REMOVED lines=11> */
.L_x_55:
[----:B------:R-:W-:Y:S05]  /*2690*/  BSYNC B1 ;  /* 0x0000000000017941 */ /* 0x000fea0003800000 */
.L_x_54:
[----:B---3--:R-:W-:Y:S01]  /*26a0*/  @!P4 IMAD R13, R34, R88, R3 ;  /* 0x00000058220dc224 */ /* 0x008fe200078e0203 */
[----:B------:R-:W-:Y:S04]  /*26b0*/  BSSY B1, `(.L_x_56) ;  /* 0x0000006000017945 */ /* 0x000fe80003800000 */
[----:B------:R3:W-:Y:S01]  /*26c0*/  @!P4 STG.E.U8 desc[UR36][R6.64+0x10], R13 ;  /* 0x0000100d0600c986 */ /* 0x0007e2000c101124 */
[----:B------:R-:W-:Y:S05]  /*26d0*/  @P3 BRA `(.L_x_57) ;  /* 0x00000000000c3947 */ /* 0x000fea0003800000 */
[----:B------:R-:W5:Y:S02]  /*26e0*/  LDG.E.U8 R99, desc[UR36][R10.64+0x11] ;  /* 0x000011240a637981 */ /* 0x000f64000c1e1100 */
[----:B-----5:R-:W-:-:S05]  /*26f0*/  PRMT R0, R99, 0x8880, RZ ;  /* 0x0000888063007816 */ /* 0x020fca00000000ff */
[----:B------:R-:W-:-:S07]  /*2700*/  IMAD R3, R0, R89, RZ ;  /* 0x0000005900037224 */ /* 0x000fce00078e02ff */
.L_x_57:
[----:B------:R-:W-:Y:S05]  /*2710*/  BSYNC B1 ;  /* 0x0000000000017941 */ /* 0x000fea0003800000 */
.L_x_56:
[----:B------:R-:W-:Y:S01]  /*2720*/  @!P3 IMAD R35, R35, R88, R3 ;  /* 0x000000582323b224 */ /* 0x000fe200078e0203 */
[----:B------:R-:W-:Y:S04]  /*2730*/  BSSY B1, `(.L_x_58) ;  /* 0x0000006000017945 */ /* 0x000fe80003800000 */
[----:B------:R0:W-:Y:S01]  /*2740*/  @!P3 STG.E.U8 desc[UR36][R6.64+0x11], R35 ;  /* 0x000011230600b986 */ /* 0x0001e2000c101124 */
[----:B------:R-:W-:Y:S05]  /*2750*/  @P5 BRA `(.L_x_59) ;  /* 0x00000000000c5947 */ /* 0x000fea0003800000 */
[----:B------:R-:W5:Y:S02]  /*2760*/  LDG.E.U8 R99, desc[UR36][R8.64+0x18] ;  /* 0x0000182408637981 */ /* 0x000f64000c1e1100 */
[----:B-----5:R-:W-:-:S05]  /*2770*/  PRMT R0, R99, 0x8880, RZ ;  /* 0x0000888063007816 */ /* 0x020fca00000000ff */
[----:B------:R-:W-:-:S07]  /*2780*/  IMAD R3, R0, R89, RZ ;  /* 0x0000005900037224 */ /* 0x000fce00078e02ff */
.L_x_59:
[----:B------:R-:W-:Y:S05]  /*2790*/  BSYNC B1 ;  /* 0x0000000000017941 */ /* 0x000fea0003800000 */
.L_x_58:
[----:B---3--:R-:W-:Y:S01]  /*27a0*/  @!P5 IMAD R13, R36, R88, R3 ;  /* 0x00000058240dd224 */ /* 0x008fe200078e0203 */
[----:B------:R-:W-:Y:S04]  /*27b0*/  BSSY B1, `(.L_x_60) ;  /* 0x0000006000017945 */ /* 0x000fe80003800000 */
[----:B------:R3:W-:Y:S01]  /*27c0*/  @!P5 STG.E.U8 desc[UR36][R4.64+0x18], R13 ;  /* 0x0000180d0400d986 */ /* 0x0007e2000c101124 */
[----:B------:R-:W-:Y:S05]  /*27d0*/  @P2 BRA `(.L_x_61) ;  /* 0x00000000000c2947 */ /* 0x000fea0003800000 */
[----:B------:R-:W5:Y:S02]  /*27e0*/  LDG.E.U8 R99, desc[UR36][R8.64+0x19] ;  /* 0x0000192408637981 */ /* 0x000f64000c1e1100 */
[----:B-----5:R-:W-:-:S05]  /*27f0*/  PRMT R0, R99, 0x8880, RZ ;  /* 0x0000888063007816 */ /* 0x020fca00000000ff */
[----:B------:R-:W-:-:S07]  /*2800*/  IMAD R3, R0, R89, RZ ;  /* 0x0000005900037224 */ /* 0x000fce00078e02ff */
.L_x_61:
[----:B------:R-:W-:Y:S05]  /*2810*/  BSYNC B1 ;  /* 0x0000000000017941 */ /* 0x000fea0003800000 */
.L_x_60:
        /* <DEDUP_REMOVED lines=11> */
.L_x_63:
[----:B------:R-:W-:Y:S05]  /*28d0*/  BSYNC B1 ;  /* 0x0000000000017941 */ /* 0x000fea0003800000 */
.L_x_62:
[----:B---3--:R-:W-:Y:S01]  /*28e0*/  @!P4 IMAD R13, R38, R88, R3 ;  /* 0x00000058260dc224 */ /* 0x008fe200078e0203 */
[----:B------:R-:W-:Y:S04]  /*28f0*/  BSSY B1, `(.L_x_64) ;  /* 0x0000006000017945 */ /* 0x000fe80003800000 */
[----:B------:R3:W-:Y:S01]  /*2900*/  @!P4 STG.E.U8 desc[UR36][R6.64+0x18], R13 ;  /* 0x0000180d0600c986 */ /* 0x0007e2000c101124 */
[----:B------:R-:W-:Y:S05]  /*2910*/  @P3 BRA `(.L_x_65) ;  /* 0x00000000000c3947 */ /* 0x000fea0003800000 */
[----:B------:R-:W5:Y:S02]  /*2920*/  LDG.E.U8 R99, desc[UR36][R10.64+0x19] ;  /* 0x000019240a637981 */ /* 0x000f64000c1e1100 */
[----:B-----5:R-:W-:-:S05]  /*2930*/  PRMT R0, R99, 0x8880, RZ ;  /* 0x0000888063007816 */ /* 0x020fca00000000ff */
[----:B------:R-:W-:-:S07]  /*2940*/  IMAD R3, R0, R89, RZ ;  /* 0x0000005900037224 */ /* 0x000fce00078e02ff */
.L_x_65:
[----:B------:R-:W-:Y:S05]  /*2950*/  BSYNC B1 ;  /* 0x0000000000017941 */ /* 0x000fea0003800000 */
.L_x_64:
[----:B------:R-:W-:Y:S01]  /*2960*/  @!P3 IMAD R39, R39, R88, R3 ;  /* 0x000000582727b224 */ /* 0x000fe200078e0203 */
[----:B------:R-:W-:Y:S04]  /*2970*/  BSSY B1, `(.L_x_66) ;  /* 0x0000006000017945 */ /* 0x000fe80003800000 */
[----:B------:R0:W-:Y:S01]  /*2980*/  @!P3 STG.E.U8 desc[UR36][R6.64+0x19], R39 ;  /* 0x000019270600b986 */ /* 0x0001e2000c101124 */
[----:B------:R-:W-:Y:S05]  /*2990*/  @P5 BRA `(.L_x_67) ;  /* 0x00000000000c5947 */ /* 0x000fea0003800000 */
[----:B------:R-:W5:Y:S02]  /*29a0*/  LDG.E.U8 R99, desc[UR36][R8.64+0x20] ;  /* 0x0000202408637981 */ /* 0x000f64000c1e1100 */
[----:B-----5:R-:W-:-:S05]  /*29b0*/  PRMT R0, R99, 0x8880, RZ ;  /* 0x0000888063007816 */ /* 0x020fca00000000ff */
[----:B------:R-:W-:-:S07]  /*29c0*/  IMAD R3, R0, R89, RZ ;  /* 0x0000005900037224 */ /* 0x000fce00078e02ff */
.L_x_67:
[----:B------:R-:W-:Y:S05]  /*29d0*/  BSYNC B1 ;  /* 0x0000000000017941 */ /* 0x000fea0003800000 */
.L_x_66:
[----:B---3--:R-:W-:Y:S01]  /*29e0*/  @!P5 IMAD R13, R40, R88, R3 ;  /* 0x00000058280dd224 */ /* 0x008fe200078e0203 */
[----:B------:R-:W-:Y:S04]  /*29f0*/  BSSY B1, `(.L_x_68) ;  /* 0x0000006000017945 */ /* 0x000fe80003800000 */
[----:B------:R3:W-:Y:S01]  /*2a00*/  @!P5 STG.E.U8 desc[UR36][R4.64+0x20], R13 ;  /* 0x0000200d0400d986 */ /* 0x0007e2000c101124 */
[----:B------:R-:W-:Y:S05]  /*2a10*/  @P2 BRA `(.L_x_69) ;  /* 0x00000000000c2947 */ /* 0x000fea0003800000 */
[----:B------:R-:W5:Y:S02]  /*2a20*/  LDG.E.U8 R99, desc[UR36][R8.64+0x21] ;  /* 0x0000212408637981 */ /* 0x000f64000c1e1100 */
[----:B-----5:R-:W-:-:S05]  /*2a30*/  PRMT R0, R99, 0x8880, RZ ;  /* 0x0000888063007816 */ /* 0x020fca00000000ff */
[----:B------:R-:W-:-:S07]  /*2a40*/  IMAD R3, R0, R89, RZ ;  /* 0x0000005900037224 */ /* 0x000fce00078e02ff */
.L_x_69:
[----:B------:R-:W-:Y:S05]  /*2a50*/  BSYNC B1 ;  /* 0x0000000000017941 */ /* 0x000fea0003800000 */
.L_x_68:
        /* <DEDUP_REMOVED lines=11> */
.L_x_71:
[----:B------:R-:W-:Y:S05]  /*2b10*/  BSYNC B1 ;  /* 0x0000000000017941 */ /* 0x000fea0003800000 */
.L_x_70:
[----:B---3--:R-:W-:Y:S01]  /*2b20*/  @!P4 IMAD R13, R42, R88, R3 ;  /* 0x000000582a0dc224 */ /* 0x008fe200078e0203 */
[----:B------:R-:W-:Y:S04]  /*2b30*/  BSSY B1, `(.L_x_72) ;  /* 0x0000006000017945 */ /* 0x000fe80003800000 */
[----:B------:R3:W-:Y:S01]  /*2b40*/  @!P4 STG.E.U8 desc[UR36][R6.64+0x20], R13 ;  /* 0x0000200d0600c986 */ /* 0x0007e2000c101124 */
[----:B------:R-:W-:Y:S05]  /*2b50*/  @P3 BRA `(.L_x_73) ;  /* 0x00000000000c3947 */ /* 0x000fea0003800000 */
[----:B------:R-:W5:Y:S02]  /*2b60*/  LDG.E.U8 R99, desc[UR36][R10.64+0x21] ;  /* 0x000021240a637981 */ /* 0x000f64000c1e1100 */
[----:B-----5:R-:W-:-:S05]  /*2b70*/  PRMT R0, R99, 0x8880, RZ ;  /* 0x0000888063007816 */ /* 0x020fca00000000ff */
[----:B------:R-:W-:-:S07]  /*2b80*/  IMAD R3, R0, R89, RZ ;  /* 0x0000005900037224 */ /* 0x000fce00078e02ff */
.L_x_73:
[----:B------:R-:W-:Y:S05]  /*2b90*/  BSYNC B1 ;  /* 0x0000000000017941 */ /* 0x000fea0003800000 */
.L_x_72:
[----:B------:R-:W-:Y:S01]  /*2ba0*/  @!P3 IMAD R43, R43, R88, R3 ;  /* 0x000000582b2bb224 */ /* 0x000fe200078e0203 */
[----:B------:R-:W-:Y:S04]  /*2bb0*/  BSSY B1, `(.L_x_74) ;  /* 0x0000006000017945 */ /* 0x000fe80003800000 */
[----:B------:R0:W-:Y:S01]  /*2bc0*/  @!P3 STG.E.U8 desc[UR36][R6.64+0x21], R43 ;  /* 0x0000212b0600b986 */ /* 0x0001e2000c101124 */
[----:B------:R-:W-:Y:S05]  /*2bd0*/  @P5 BRA `(.L_x_75) ;  /* 0x00000000000c5947 */ /* 0x000fea0003800000 */
[----:B------:R-:W5:Y:S02]  /*2be0*/  LDG.E.U8 R99, desc[UR36][R8.64+0x28] ;  /* 0x0000282408637981 */ /* 0x000f64000c1e1100 */
[----:B-----5:R-:W-:-:S05]  /*2bf0*/  PRMT R0, R99, 0x8880, RZ ;  /* 0x0000888063007816 */ /* 0x020fca00000000ff */
[----:B------:R-:W-:-:S07]  /*2c00*/  IMAD R3, R0, R89, RZ ;  /* 0x0000005900037224 */ /* 0x000fce00078e02ff */
.L_x_75:
[----:B------:R-:W-:Y:S05]  /*2c10*/  BSYNC B1 ;  /* 0x0000000000017941 */ /* 0x000fea0003800000 */
.L_x_74:
[----:B---3--:R-:W-:Y:S01]  /*2c20*/  @!P5 IMAD R13, R44, R88, R3 ;  /* 0x000000582c0dd224 */ /* 0x008fe200078e0203 */
[----:B------:R-:W-:Y:S04]  /*2c30*/  BSSY B1, `(.L_x_76) ;  /* 0x0000006000017945 */ /* 0x000fe80003800000 */
[----:B------:R3:W-:Y:S01]  /*2c40*/  @!P5 STG.E.U8 desc[UR36][R4.64+0x28], R13 ;  /* 0x0000280d0400d986 */ /* 0x0007e2000c101124 */
[----:B------:R-:W-:Y:S05]  /*2c50*/  @P2 BRA `(.L_x_77) ;  /* 0x00000000000c2947 */ /* 0x000fea0003800000 */
[----:B------:R-:W5:Y:S02]  /*2c60*/  LDG.E.U8 R99, desc[UR36][R8.64+0x29] ;  /* 0x0000292408637981 */ /* 0x000f64000c1e1100 */
[----:B-----5:R-:W-:-:S05]  /*2c70*/  PRMT R0, R99, 0x8880, RZ ;  /* 0x0000888063007816 */ /* 0x020fca00000000ff */
[----:B------:R-:W-:-:S07]  /*2c80*/  IMAD R3, R0, R89, RZ ;  /* 0x0000005900037224 */ /* 0x000fce00078e02ff */
.L_x_77:
[----:B------:R-:W-:Y:S05]  /*2c90*/  BSYNC B1 ;  /* 0x0000000000017941 */ /* 0x000fea0003800000 */
.L_x_76:
        /* <DEDUP_REMOVED lines=11> */
.L_x_79:
[----:B------:R-:W-:Y:S05]  /*2d50*/  BSYNC B1 ;  /* 0x0000000000017941 */ /* 0x000fea0003800000 */
.L_x_78:
[----:B---3--:R-:W-:Y:S01]  /*2d60*/  @!P4 IMAD R13, R46, R88, R3 ;  /* 0x000000582e0dc224 */ /* 0x008fe200078e0203 */
[----:B------:R-:W-:Y:S04]  /*2d70*/  BSSY B1, `(.L_x_80) ;  /* 0x0000006000017945 */ /* 0x000fe80003800000 */
[----:B------:R3:W-:Y:S01]  /*2d80*/  @!P4 STG.E.U8 desc[UR36][R6.64+0x28], R13 ;  /* 0x0000280d0600c986 */ /* 0x0007e2000c101124 */
[----:B------:R-:W-:Y:S05]  /*2d90*/  @P3 BRA `(.L_x_81) ;  /* 0x00000000000c3947 */ /* 0x000fea0003800000 */
[----:B------:R-:W5:Y:S02]  /*2da0*/  LDG.E.U8 R99, desc[UR36][R10.64+0x29] ;  /* 0x000029240a637981 */ /* 0x000f64000c1e1100 */
[----:B-----5:R-:W-:-:S05]  /*2db0*/  PRMT R0, R99, 0x8880, RZ ;  /* 0x0000888063007816 */ /* 0x020fca00000000ff */
[----:B------:R-:W-:-:S07]  /*2dc0*/  IMAD R3, R0, R89, RZ ;  /* 0x0000005900037224 */ /* 0x000fce00078e02ff */
.L_x_81:
[----:B------:R-:W-:Y:S05]  /*2dd0*/  BSYNC B1 ;  /* 0x0000000000017941 */ /* 0x000fea0003800000 */
.L_x_80:
[----:B------:R-:W-:Y:S01]  /*2de0*/  @!P3 IMAD R47, R47, R88, R3 ;  /* 0x000000582f2fb224 */ /* 0x000fe200078e0203 */
[----:B------:R-:W-:Y:S04]  /*2df0*/  BSSY B1, `(.L_x_82) ;  /* 0x0000006000017945 */ /* 0x000fe80003800000 */
[----:B------:R0:W-:Y:S01]  /*2e00*/  @!P3 STG.E.U8 desc[UR36][R6.64+0x29], R47 ;  /* 0x0000292f0600b986 */ /* 0x0001e2000c101124 */
[----:B------:R-:W-:Y:S05]  /*2e10*/  @P5 BRA `(.L_x_83) ;  /* 0x00000000000c5947 */ /* 0x000fea0003800000 */
[----:B------:R-:W5:Y:S02]  /*2e20*/  LDG.E.U8 R99, desc[UR36][R8.64+0x30] ;  /* 0x0000302408637981 */ /* 0x000f64000c1e1100 */
[----:B-----5:R-:W-:-:S05]  /*2e30*/  PRMT R0, R99, 0x8880, RZ ;  /* 0x0000888063007816 */ /* 0x020fca00000000ff */
[----:B------:R-:W-:-:S07]  /*2e40*/  IMAD R3, R0, R89, RZ ;  /* 0x0000005900037224 */ /* 0x000fce00078e02ff */
.L_x_83:
[----:B------:R-:W-:Y:S05]  /*2e50*/  BSYNC B1 ;  /* 0x0000000000017941 */ /* 0x000fea0003800000 */
.L_x_82:
[----:B---3--:R-:W-:Y:S01]  /*2e60*/  @!P5 IMAD R13, R48, R88, R3 ;  /* 0x00000058300dd224 */ /* 0x008fe200078e0203 */
[----:B------:R-:W-:Y:S04]  /*2e70*/  BSSY B1, `(.L_x_84) ;  /* 0x0000006000017945 */ /* 0x000fe80003800000 */
[----:B------:R3:W-:Y:S01]  /*2e80*/  @!P5 STG.E.U8 desc[UR36][R4.64+0x30], R13 ;  /* 0x0000300d0400d986 */ /* 0x0007e2000c101124 */
[----:B------:R-:W-:Y:S05]  /*2e90*/  @P2 BRA `(.L_x_85) ;  /* 0x00000000000c2947 */ /* 0x000fea0003800000 */
[----:B------:R-:W5:Y:S02]  /*2ea0*/  LDG.E.U8 R99, desc[UR36][R8.64+0x31] ;  /* 0x0000312408637981 */ /* 0x000f64000c1e1100 */
[----:B-----5:R-:W-:-:S05]  /*2eb0*/  PRMT R0, R99, 0x8880, RZ ;  /* 0x0000888063007816 */ /* 0x020fca00000000ff */
[----:B------:R-:W-:-:S07]  /*2ec0*/  IMAD R3, R0, R89, RZ ;  /* 0x0000005900037224 */ /* 0x000fce00078e02ff */
.L_x_85:
[----:B------:R-:W-:Y:S05]  /*2ed0*/  BSYNC B1 ;  /* 0x0000000000017941 */ /* 0x000fea0003800000 */
.L_x_84:
        /* <DEDUP_REMOVED lines=11> */
.L_x_87:
[----:B------:R-:W-:Y:S05]  /*2f90*/  BSYNC B1 ;  /* 0x0000000000017941 */ /* 0x000fea0003800000 */
.L_x_86:
[----:B---3--:R-:W-:Y:S01]  /*2fa0*/  @!P4 IMAD R13, R50, R88, R3 ;  /* 0x00000058320dc224 */ /* 0x008fe200078e0203 */
[----:B------:R-:W-:Y:S04]  /*2fb0*/  BSSY B1, `(.L_x_88) ;  /* 0x0000006000017945 */ /* 0x000fe80003800000 */
[----:B------:R3:W-:Y:S01]  /*2fc0*/  @!P4 STG.E.U8 desc[UR36][R6.64+0x30], R13 ;  /* 0x0000300d0600c986 */ /* 0x0007e2000c101124 */
[----:B------:R-:W-:Y:S05]  /*2fd0*/  @P3 BRA `(.L_x_89) ;  /* 0x00000000000c3947 */ /* 0x000fea0003800000 */
[----:B------:R-:W5:Y:S02]  /*2fe0*/  LDG.E.U8 R99, desc[UR36][R10.64+0x31] ;  /* 0x000031240a637981 */ /* 0x000f64000c1e1100 */
[----:B-----5:R-:W-:-:S05]  /*2ff0*/  PRMT R0, R99, 0x8880, RZ ;  /* 0x0000888063007816 */ /* 0x020fca00000000ff */
[----:B------:R-:W-:-:S07]  /*3000*/  IMAD R3, R0, R89, RZ ;  /* 0x0000005900037224 */ /* 0x000fce00078e02ff */
.L_x_89:
[----:B------:R-:W-:Y:S05]  /*3010*/  BSYNC B1 ;  /* 0x0000000000017941 */ /* 0x000fea0003800000 */
.L_x_88:
[----:B------:R-:W-:Y:S01]  /*3020*/  @!P3 IMAD R51, R51, R88, R3 ;  /* 0x000000583333b224 */ /* 0x000fe200078e0203 */
[----:B------:R-:W-:Y:S04]  /*3030*/  BSSY B1, `(.L_x_90) ;  /* 0x0000006000017945 */ /* 0x000fe80003800000 */
[----:B------:R0:W-:Y:S01]  /*3040*/  @!P3 STG.E.U8 desc[UR36][R6.64+0x31], R51 ;  /* 0x000031330600b986 */ /* 0x0001e2000c101124 */
[----:B------:R-:W-:Y:S05]  /*3050*/  @P5 BRA `(.L_x_91) ;  /* 0x00000000000c5947 */ /* 0x000fea0003800000 */
[----:B------:R-:W5:Y:S02]  /*3060*/  LDG.E.U8 R99, desc[UR36][R8.64+0x38] ;  /* 0x0000382408637981 */ /* 0x000f64000c1e1100 */
[----:B-----5:R-:W-:-:S05]  /*3070*/  PRMT R0, R99, 0x8880, RZ ;  /* 0x0000888063007816 */ /* 0x020fca00000000ff */
[----:B------:R-:W-:-:S07]  /*3080*/  IMAD R3, R0, R89, RZ ;  /* 0x0000005900037224 */ /* 0x000fce00078e02ff */
.L_x_91:
[----:B------:R-:W-:Y:S05]  /*3090*/  BSYNC B1 ;  /* 0x0000000000017941 */ /* 0x000fea0003800000 */
.L_x_90:
[----:B---3--:R-:W-:Y:S01]  /*30a0*/  @!P5 IMAD R13, R52, R88, R3 ;  /* 0x00000058340dd224 */ /* 0x008fe200078e0203 */
[----:B------:R-:W-:Y:S04]  /*30b0*/  BSSY B1, `(.L_x_92) ;  /* 0x0000006000017945 */ /* 0x000fe80003800000 */
[----:B------:R3:W-:Y:S01]  /*30c0*/  @!P5 STG.E.U8 desc[UR36][R4.64+0x38], R13 ;  /* 0x0000380d0400d986 */ /* 0x0007e2000c101124 */
[----:B------:R-:W-:Y:S05]  /*30d0*/  @P2 BRA `(.L_x_93) ;  /* 0x00000000000c2947 */ /* 0x000fea0003800000 */
[----:B------:R-:W5:Y:S02]  /*30e0*/  LDG.E.U8 R99, desc[UR36][R8.64+0x39] ;  /* 0x0000392408637981 */ /* 0x000f64000c1e1100 */
[----:B-----5:R-:W-:-:S05]  /*30f0*/  PRMT R0, R99, 0x8880, RZ ;  /* 0x0000888063007816 */ /* 0x020fca00000000ff */
[----:B------:R-:W-:-:S07]  /*3100*/  IMAD R3, R0, R89, RZ ;  /* 0x0000005900037224 */ /* 0x000fce00078e02ff */
.L_x_93:
[----:B------:R-:W-:Y:S05]  /*3110*/  BSYNC B1 ;  /* 0x0000000000017941 */ /* 0x000fea0003800000 */
.L_x_92:
        /* <DEDUP_REMOVED lines=11> */
.L_x_95:
[----:B------:R-:W-:Y:S05]  /*31d0*/  BSYNC B1 ;  /* 0x0000000000017941 */ /* 0x000fea0003800000 */
.L_x_94:
[----:B---3--:R-:W-:Y:S01]  /*31e0*/  @!P4 IMAD R13, R54, R88, R3 ;  /* 0x00000058360dc224 */ /* 0x008fe200078e0203 */
[----:B------:R-:W-:Y:S04]  /*31f0*/  BSSY B1, `(.L_x_96) ;  /* 0x0000006000017945 */ /* 0x000fe80003800000 */
[----:B------:R3:W-:Y:S01]  /*3200*/  @!P4 STG.E.U8 desc[UR36][R6.64+0x38], R13 ;  /* 0x0000380d0600c986 */ /* 0x0007e2000c101124 */
[----:B------:R-:W-:Y:S05]  /*3210*/  @P3 BRA `(.L_x_97) ;  /* 0x00000000000c3947 */ /* 0x000fea0003800000 */
[----:B------:R-:W5:Y:S02]  /*3220*/  LDG.E.U8 R99, desc[UR36][R10.64+0x39] ;  /* 0x000039240a637981 */ /* 0x000f64000c1e1100 */
[----:B-----5:R-:W-:-:S05]  /*3230*/  PRMT R0, R99, 0x8880, RZ ;  /* 0x0000888063007816 */ /* 0x020fca00000000ff */
[----:B------:R-:W-:-:S07]  /*3240*/  IMAD R3, R0, R89, RZ ;  /* 0x0000005900037224 */ /* 0x000fce00078e02ff */
.L_x_97:
[----:B------:R-:W-:Y:S05]  /*3250*/  BSYNC B1 ;  /* 0x0000000000017941 */ /* 0x000fea0003800000 */
.L_x_96:
[----:B------:R-:W-:Y:S01]  /*3260*/  @!P3 IMAD R55, R55, R88, R3 ;  /* 0x000000583737b224 */ /* 0x000fe200078e0203 */
[----:B------:R-:W-:Y:S04]  /*3270*/  BSSY B1, `(.L_x_98) ;  /* 0x0000006000017945 */ /* 0x000fe80003800000 */
[----:B------:R0:W-:Y:S01]  /*3280*/  @!P3 STG.E.U8 desc[UR36][R6.64+0x39], R55 ;  /* 0x000039370600b986 */ /* 0x0001e2000c101124 */
[----:B------:R-:W-:Y:S05]  /*3290*/  @P5 BRA `(.L_x_99) ;  /* 0x00000000000c5947 */ /* 0x000fea0003800000 */
[----:B------:R-:W5:Y:S02]  /*32a0*/  LDG.E.U8 R99, desc[UR36][R8.64+0x40] ;  /* 0x0000402408637981 */ /* 0x000f64000c1e1100 */
[----:B-----5:R-:W-:-:S05]  /*32b0*/  PRMT R0, R99, 0x8880, RZ ;  /* 0x0000888063007816 */ /* 0x020fca00000000ff */
[----:B------:R-:W-:-:S07]  /*32c0*/  IMAD R3, R0, R89, RZ ;  /* 0x0000005900037224 */ /* 0x000fce00078e02ff */
.L_x_99:
[----:B------:R-:W-:Y:S05]  /*32d0*/  BSYNC B1 ;  /* 0x0000000000017941 */ /* 0x000fea0003800000 */
.L_x_98:
[----:B---3--:R-:W-:Y:S01]  /*32e0*/  @!P5 IMAD R13, R56, R88, R3 ;  /* 0x00000058380dd224 */ /* 0x008fe200078e0203 */
[----:B------:R-:W-:Y:S04]  /*32f0*/  BSSY B1, `(.L_x_100) ;  /* 0x0000006000017945 */ /* 0x000fe80003800000 */
[----:B------:R3:W-:Y:S01]  /*3300*/  @!P5 STG.E.U8 desc[UR36][R4.64+0x40], R13 ;  /* 0x0000400d0400d986 */ /* 0x0007e2000c101124 */
[----:B------:R-:W-:Y:S05]  /*3310*/  @P2 BRA `(.L_x_101) ;  /* 0x00000000000c2947 */ /* 0x000fea0003800000 */
[----:B------:R-:W5:Y:S02]  /*3320*/  LDG.E.U8 R99, desc[UR36][R8.64+0x41] ;  /* 0x0000412408637981 */ /* 0x000f64000c1e1100 */
[----:B-----5:R-:W-:-:S05]  /*3330*/  PRMT R0, R99, 0x8880, RZ ;  /* 0x0000888063007816 */ /* 0x020fca00000000ff */
[----:B------:R-:W-:-:S07]  /*3340*/  IMAD R3, R0, R89, RZ ;  /* 0x0000005900037224 */ /* 0x000fce00078e02ff */
.L_x_101:
[----:B------:R-:W-:Y:S05]  /*3350*/  BSYNC B1 ;  /* 0x0000000000017941 */ /* 0x000fea0003800000 */
.L_x_100:
        /* <DEDUP_REMOVED lines=11> */
.L_x_103:
[----:B------:R-:W-:Y:S05]  /*3410*/  BSYNC B1 ;  /* 0x0000000000017941 */ /* 0x000fea0003800000 */
.L_x_102:
[----:B---3--:R-:W-:Y:S01]  /*3420*/  @!P4 IMAD R13, R58, R88, R3 ;  /* 0x000000583a0dc224 */ /* 0x008fe200078e0203 */
[----:B------:R-:W-:Y:S04]  /*3430*/  BSSY B1, `(.L_x_104) ;  /* 0x0000006000017945 */ /* 0x000fe80003800000 */
[----:B------:R3:W-:Y:S01]  /*3440*/  @!P4 STG.E.U8 desc[UR36][R6.64+0x40], R13 ;  /* 0x0000400d0600c986 */ /* 0x0007e2000c101124 */
[----:B------:R-:W-:Y:S05]  /*3450*/  @P3 BRA `(.L_x_105) ;  /* 0x00000000000c3947 */ /* 0x000fea0003800000 */
[----:B------:R-:W5:Y:S02]  /*3460*/  LDG.E.U8 R99, desc[UR36][R10.64+0x41] ;  /* 0x000041240a637981 */ /* 0x000f64000c1e1100 */
[----:B-----5:R-:W-:-:S05]  /*3470*/  PRMT R0, R99, 0x8880, RZ ;  /* 0x0000888063007816 */ /* 0x020fca00000000ff */
[----:B------:R-:W-:-:S07]  /*3480*/  IMAD R3, R0, R89, RZ ;  /* 0x0000005900037224 */ /* 0x000fce00078e02ff */
.L_x_105:
[----:B------:R-:W-:Y:S05]  /*3490*/  BSYNC B1 ;  /* 0x0000000000017941 */ /* 0x000fea0003800000 */
.L_x_104:
[----:B------:R-:W-:Y:S01]  /*34a0*/  @!P3 IMAD R59, R59, R88, R3 ;  /* 0x000000583b3bb224 */ /* 0x000fe200078e0203 */
[----:B------:R-:W-:Y:S04]  /*34b0*/  BSSY B1, `(.L_x_106) ;  /* 0x0000006000017945 */ /* 0x000fe80003800000 */
[----:B------:R0:W-:Y:S01]  /*34c0*/  @!P3 STG.E.U8 desc[UR36][R6.64+0x41], R59 ;  /* 0x0000413b0600b986 */ /* 0x0001e2000c101124 */
[----:B------:R-:W-:Y:S05]  /*34d0*/  @P5 BRA `(.L_x_107) ;  /* 0x00000000000c5947 */ /* 0x000fea0003800000 */
[----:B------:R-:W5:Y:S02]  /*34e0*/  LDG.E.U8 R99, desc[UR36][R8.64+0x48] ;  /* 0x0000482408637981 */ /* 0x000f64000c1e1100 */
[----:B-----5:R-:W-:-:S05]  /*34f0*/  PRMT R0, R99, 0x8880, RZ ;  /* 0x0000888063007816 */ /* 0x020fca00000000ff */
[----:B------:R-:W-:-:S07]  /*3500*/  IMAD R3, R0, R89, RZ ;  /* 0x0000005900037224 */ /* 0x000fce00078e02ff */
.L_x_107:
[----:B------:R-:W-:Y:S05]  /*3510*/  BSYNC B1 ;  /* 0x0000000000017941 */ /* 0x000fea0003800000 */
.L_x_106:
[----:B---3--:R-:W-:Y:S01]  /*3520*/  @!P5 IMAD R13, R60, R88, R3 ;  /* 0x000000583c0dd224 */ /* 0x008fe200078e0203 */
[----:B------:R-:W-:Y:S04]  /*3530*/  BSSY B1, `(.L_x_108) ;  /* 0x0000006000017945 */ /* 0x000fe80003800000 */
[----:B------:R3:W-:Y:S01]  /*3540*/  @!P5 STG.E.U8 desc[UR36][R4.64+0x48], R13 ;  /* 0x0000480d0400d986 */ /* 0x0007e2000c101124 */
[----:B------:R-:W-:Y:S05]  /*3550*/  @P2 BRA `(.L_x_109) ;  /* 0x00000000000c2947 */ /* 0x000fea0003800000 */
[----:B------:R-:W5:Y:S02]  /*3560*/  LDG.E.U8 R99, desc[UR36][R8.64+0x49] ;  /* 0x0000492408637981 */ /* 0x000f64000c1e1100 */
[----:B-----5:R-:W-:-:S05]  /*3570*/  PRMT R0, R99, 0x8880, RZ ;  /* 0x0000888063007816 */ /* 0x020fca00000000ff */
[----:B------:R-:W-:-:S07]  /*3580*/  IMAD R3, R0, R89, RZ ;  /* 0x0000005900037224 */ /* 0x000fce00078e02ff */
.L_x_109:
[----:B------:R-:W-:Y:S05]  /*3590*/  BSYNC B1 ;  /* 0x0000000000017941 */ /* 0x000fea0003800000 */
.L_x_108:
        /* <DEDUP_REMOVED lines=11> */
.L_x_111:
[----:B------:R-:W-:Y:S05]  /*3650*/  BSYNC B1 ;  /* 0x0000000000017941 */ /* 0x000fea0003800000 */
.L_x_110:
[----:B---3--:R-:W-:Y:S01]  /*3660*/  @!P4 IMAD R13, R62, R88, R3 ;  /* 0x000000583e0dc224 */ /* 0x008fe200078e0203 */
[----:B------:R-:W-:Y:S04]  /*3670*/  BSSY B1, `(.L_x_112) ;  /* 0x0000006000017945 */ /* 0x000fe80003800000 */
[----:B------:R3:W-:Y:S01]  /*3680*/  @!P4 STG.E.U8 desc[UR36][R6.64+0x48], R13 ;  /* 0x0000480d0600c986 */ /* 0x0007e2000c101124 */
[----:B------:R-:W-:Y:S05]  /*3690*/  @P3 BRA `(.L_x_113) ;  /* 0x00000000000c3947 */ /* 0x000fea0003800000 */
[----:B------:R-:W5:Y:S02]  /*36a0*/  LDG.E.U8 R99, desc[UR36][R10.64+0x49] ;  /* 0x000049240a637981 */ /* 0x000f64000c1e1100 */
[----:B-----5:R-:W-:-:S05]  /*36b0*/  PRMT R0, R99, 0x8880, RZ ;  /* 0x0000888063007816 */ /* 0x020fca00000000ff */
[----:B------:R-:W-:-:S07]  /*36c0*/  IMAD R3, R0, R89, RZ ;  /* 0x0000005900037224 */ /* 0x000fce00078e02ff */
.L_x_113:
[----:B------:R-:W-:Y:S05]  /*36d0*/  BSYNC B1 ;  /* 0x0000000000017941 */ /* 0x000fea0003800000 */
.L_x_112:
[----:B------:R-:W-:Y:S01]  /*36e0*/  @!P3 IMAD R63, R63, R88, R3 ;  /* 0x000000583f3fb224 */ /* 0x000fe200078e0203 */
[----:B------:R-:W-:Y:S04]  /*36f0*/  BSSY B1, `(.L_x_114) ;  /* 0x0000006000017945 */ /* 0x000fe80003800000 */
[----:B------:R0:W-:Y:S01]  /*3700*/  @!P3 STG.E.U8 desc[UR36][R6.64+0x49], R63 ;  /* 0x0000493f0600b986 */ /* 0x0001e2000c101124 */
[----:B------:R-:W-:Y:S05]  /*3710*/  @P5 BRA `(.L_x_115) ;  /* 0x00000000000c5947 */ /* 0x000fea0003800000 */
[----:B------:R-:W5:Y:S02]  /*3720*/  LDG.E.U8 R99, desc[UR36][R8.64+0x50] ;  /* 0x0000502408637981 */ /* 0x000f64000c1e1100 */
[----:B-----5:R-:W-:-:S05]  /*3730*/  PRMT R0, R99, 0x8880, RZ ;  /* 0x0000888063007816 */ /* 0x020fca00000000ff */
[----:B------:R-:W-:-:S07]  /*3740*/  IMAD R3, R0, R89, RZ ;  /* 0x0000005900037224 */ /* 0x000fce00078e02ff */
.L_x_115:
[----:B------:R-:W-:Y:S05]  /*3750*/  BSYNC B1 ;  /* 0x0000000000017941 */ /* 0x000fea0003800000 */
.L_x_114:
[----:B---3--:R-:W-:Y:S01]  /*3760*/  @!P5 IMAD R13, R64, R88, R3 ;  /* 0x00000058400dd224 */ /* 0x008fe200078e0203 */
[----:B------:R-:W-:Y:S04]  /*3770*/  BSSY B1, `(.L_x_116) ;  /* 0x0000006000017945 */ /* 0x000fe80003800000 */
[----:B------:R3:W-:Y:S01]  /*3780*/  @!P5 STG.E.U8 desc[UR36][R4.64+0x50], R13 ;  /* 0x0000500d0400d986 */ /* 0x0007e2000c101124 */
[----:B------:R-:W-:Y:S05]  /*3790*/  @P2 BRA `(.L_x_117) ;  /* 0x00000000000c2947 */ /* 0x000fea0003800000 */
[----:B------:R-:W5:Y:S02]  /*37a0*/  LDG.E.U8 R99, desc[UR36][R8.64+0x51] ;  /* 0x0000512408637981 */ /* 0x000f64000c1e1100 */
[----:B-----5:R-:W-:-:S05]  /*37b0*/  PRMT R0, R99, 0x8880, RZ ;  /* 0x0000888063007816 */ /* 0x020fca00000000ff */
[----:B------:R-:W-:-:S07]  /*37c0*/  IMAD R3, R0, R89, RZ ;  /* 0x0000005900037224 */ /* 0x000fce00078e02ff */
.L_x_117:
[----:B------:R-:W-:Y:S05]  /*37d0*/  BSYNC B1 ;  /* 0x0000000000017941 */ /* 0x000fea0003800000 */
.L_x_116:
        /* <DEDUP_REMOVED lines=11> */
.L_x_119:
[----:B------:R-:W-:Y:S05]  /*3890*/  BSYNC B1 ;  /* 0x0000000000017941 */ /* 0x000fea0003800000 */
.L_x_118:
[----:B---3--:R-:W-:Y:S01]  /*38a0*/  @!P4 IMAD R13, R66, R88, R3 ;  /* 0x00000058420dc224 */ /* 0x008fe200078e0203 */
[----:B------:R-:W-:Y:S04]  /*38b0*/  BSSY B1, `(.L_x_120) ;  /* 0x0000006000017945 */ /* 0x000fe80003800000 */
[----:B------:R3:W-:Y:S01]  /*38c0*/  @!P4 STG.E.U8 desc[UR36][R6.64+0x50], R13 ;  /* 0x0000500d0600c986 */ /* 0x0007e2000c101124 */
[----:B------:R-:W-:Y:S05]  /*38d0*/  @P3 BRA `(.L_x_121) ;  /* 0x00000000000c3947 */ /* 0x000fea0003800000 */
[----:B------:R-:W5:Y:S02]  /*38e0*/  LDG.E.U8 R99, desc[UR36][R10.64+0x51] ;  /* 0x000051240a637981 */ /* 0x000f64000c1e1100 */
[----:B-----5:R-:W-:-:S05]  /*38f0*/  PRMT R0, R99, 0x8880, RZ ;  /* 0x0000888063007816 */ /* 0x020fca00000000ff */
[----:B------:R-:W-:-:S07]  /*3900*/  IMAD R3, R0, R89, RZ ;  /* 0x0000005900037224 */ /* 0x000fce00078e02ff */
.L_x_121:
[----:B------:R-:W-:Y:S05]  /*3910*/  BSYNC B1 ;  /* 0x0000000000017941 */ /* 0x000fea0003800000 */
.L_x_120:
[----:B------:R-:W-:Y:S01]  /*3920*/  @!P3 IMAD R67, R67, R88, R3 ;  /* 0x000000584343b224 */ /* 0x000fe200078e0203 */
[----:B------:R-:W-:Y:S04]  /*3930*/  BSSY B1, `(.L_x_122) ;  /* 0x0000006000017945 */ /* 0x000fe80003800000 */
[----:B------:R0:W-:Y:S01]  /*3940*/  @!P3 STG.E.U8 desc[UR36][R6.64+0x51], R67 ;  /* 0x000051430600b986 */ /* 0x0001e2000c101124 */
[----:B------:R-:W-:Y:S05]  /*3950*/  @P5 BRA `(.L_x_123) ;  /* 0x00000000000c5947 */ /* 0x000fea0003800000 */
[----:B------:R-:W5:Y:S02]  /*3960*/  LDG.E.U8 R99, desc[UR36][R8.64+0x58] ;  /* 0x0000582408637981 */ /* 0x000f64000c1e1100 */
[----:B-----5:R-:W-:-:S05]  /*3970*/  PRMT R0, R99, 0x8880, RZ ;  /* 0x0000888063007816 */ /* 0x020fca00000000ff */
[----:B------:R-:W-:-:S07]  /*3980*/  IMAD R3, R0, R89, RZ ;  /* 0x0000005900037224 */ /* 0x000fce00078e02ff */
.L_x_123:
[----:B------:R-:W-:Y:S05]  /*3990*/  BSYNC B1 ;  /* 0x0000000000017941 */ /* 0x000fea0003800000 */
.L_x_122:
[----:B---3--:R-:W-:Y:S01]  /*39a0*/  @!P5 IMAD R13, R68, R88, R3 ;  /* 0x00000058440dd224 */ /* 0x008fe200078e0203 */
[----:B------:R-:W-:Y:S04]  /*39b0*/  BSSY B1, `(.L_x_124) ;  /* 0x0000006000017945 */ /* 0x000fe80003800000 */
[----:B------:R3:W-:Y:S01]  /*39c0*/  @!P5 STG.E.U8 desc[UR36][R4.64+0x58], R13 ;  /* 0x0000580d0400d986 */ /* 0x0007e2000c101124 */
[----:B------:R-:W-:Y:S05]  /*39d0*/  @P2 BRA `(.L_x_125) ;  /* 0x00000000000c2947 */ /* 0x000fea0003800000 */
[----:B------:R-:W5:Y:S02]  /*39e0*/  LDG.E.U8 R99, desc[UR36][R8.64+0x59] ;  /* 0x0000592408637981 */ /* 0x000f64000c1e1100 */
[----:B-----5:R-:W-:-:S05]  /*39f0*/  PRMT R0, R99, 0x8880, RZ ;  /* 0x0000888063007816 */ /* 0x020fca00000000ff */
[----:B------:R-:W-:-:S07]  /*3a00*/  IMAD R3, R0, R89, RZ ;  /* 0x0000005900037224 */ /* 0x000fce00078e02ff */
.L_x_125:
[----:B------:R-:W-:Y:S05]  /*3a10*/  BSYNC B1 ;  /* 0x0000000000017941 */ /* 0x000fea0003800000 */
.L_x_124:
        /* <DEDUP_REMOVED lines=11> */
.L_x_127:
[----:B------:R-:W-:Y:S05]  /*3ad0*/  BSYNC B1 ;  /* 0x0000000000017941 */ /* 0x000fea0003800000 */
.L_x_126:
[----:B---3--:R-:W-:Y:S01]  /*3ae0*/  @!P4 IMAD R13, R70, R88, R3 ;  /* 0x00000058460dc224 */ /* 0x008fe200078e0203 */
[----:B------:R-:W-:Y:S04]  /*3af0*/  BSSY B1, `(.L_x_128) ;  /* 0x0000006000017945 */ /* 0x000fe80003800000 */
[----:B------:R3:W-:Y:S01]  /*3b00*/  @!P4 STG.E.U8 desc[UR36][R6.64+0x58], R13 ;  /* 0x0000580d0600c986 */ /* 0x0007e2000c101124 */
[----:B------:R-:W-:Y:S05]  /*3b10*/  @P3 BRA `(.L_x_129) ;  /* 0x00000000000c3947 */ /* 0x000fea0003800000 */
[----:B------:R-:W5:Y:S02]  /*3b20*/  LDG.E.U8 R99, desc[UR36][R10.64+0x59] ;  /* 0x000059240a637981 */ /* 0x000f64000c1e1100 */
[----:B-----5:R-:W-:-:S05]  /*3b30*/  PRMT R0, R99, 0x8880, RZ ;  /* 0x0000888063007816 */ /* 0x020fca00000000ff */
[----:B------:R-:W-:-:S07]  /*3b40*/  IMAD R3, R0, R89, RZ ;  /* 0x0000005900037224 */ /* 0x000fce00078e02ff */
.L_x_129:
[----:B------:R-:W-:Y:S05]  /*3b50*/  BSYNC B1 ;  /* 0x0000000000017941 */ /* 0x000fea0003800000 */
.L_x_128:
[----:B------:R-:W-:Y:S01]  /*3b60*/  @!P3 IMAD R71, R71, R88, R3 ;  /* 0x000000584747b224 */ /* 0x000fe200078e0203 */
[----:B------:R-:W-:Y:S04]  /*3b70*/  BSSY B1, `(.L_x_130) ;  /* 0x0000006000017945 */ /* 0x000fe80003800000 */
[----:B------:R0:W-:Y:S01]  /*3b80*/  @!P3 STG.E.U8 desc[UR36][R6.64+0x59], R71 ;  /* 0x000059470600b986 */ /* 0x0001e2000c101124 */
[----:B------:R-:W-:Y:S05]  /*3b90*/  @P5 BRA `(.L_x_131) ;  /* 0x00000000000c5947 */ /* 0x000fea0003800000 */
[----:B------:R-:W5:Y:S02]  /*3ba0*/  LDG.E.U8 R99, desc[UR36][R8.64+0x60] ;  /* 0x0000602408637981 */ /* 0x000f64000c1e1100 */
[----:B-----5:R-:W-:-:S05]  /*3bb0*/  PRMT R0, R99, 0x8880, RZ ;  /* 0x0000888063007816 */ /* 0x020fca00000000ff */
[----:B------:R-:W-:-:S07]  /*3bc0*/  IMAD R3, R0, R89, RZ ;  /* 0x0000005900037224 */ /* 0x000fce00078e02ff */
.L_x_131:
[----:B------:R-:W-:Y:S05]  /*3bd0*/  BSYNC B1 ;  /* 0x0000000000017941 */ /* 0x000fea0003800000 */
.L_x_130:
[----:B---3--:R-:W-:Y:S01]  /*3be0*/  @!P5 IMAD R13, R72, R88, R3 ;  /* 0x00000058480dd224 */ /* 0x008fe200078e0203 */
[----:B------:R-:W-:Y:S04]  /*3bf0*/  BSSY B1, `(.L_x_132) ;  /* 0x0000006000017945 */ /* 0x000fe80003800000 */
[----:B------:R3:W-:Y:S01]  /*3c00*/  @!P5 STG.E.U8 desc[UR36][R4.64+0x60], R13 ;  /* 0x0000600d0400d986 */ /* 0x0007e2000c101124 */
[----:B------:R-:W-:Y:S05]  /*3c10*/  @P2 BRA `(.L_x_133) ;  /* 0x00000000000c2947 */ /* 0x000fea0003800000 */
[----:B------:R-:W5:Y:S02]  /*3c20*/  LDG.E.U8 R99, desc[UR36][R8.64+0x61] ;  /* 0x0000612408637981 */ /* 0x000f64000c1e1100 */
[----:B-----5:R-:W-:-:S05]  /*3c30*/  PRMT R0, R99, 0x8880, RZ ;  /* 0x0000888063007816 */ /* 0x020fca00000000ff */
[----:B------:R-:W-:-:S07]  /*3c40*/  IMAD R3, R0, R89, RZ ;  /* 0x0000005900037224 */ /* 0x000fce00078e02ff */
.L_x_133:
[----:B------:R-:W-:Y:S05]  /*3c50*/  BSYNC B1 ;  /* 0x0000000000017941 */ /* 0x000fea0003800000 */
.L_x_132:
        /* <DEDUP_REMOVED lines=11> */
.L_x_135:
[----:B------:R-:W-:Y:S05]  /*3d10*/  BSYNC B1 ;  /* 0x0000000000017941 */ /* 0x000fea0003800000 */
.L_x_134:
[----:B---3--:R-:W-:Y:S01]  /*3d20*/  @!P4 IMAD R13, R74, R88, R3 ;  /* 0x000000584a0dc224 */ /* 0x008fe200078e0203 */
[----:B------:R-:W-:Y:S04]  /*3d30*/  BSSY B1, `(.L_x_136) ;  /* 0x0000006000017945 */ /* 0x000fe80003800000 */
[----:B------:R3:W-:Y:S01]  /*3d40*/  @!P4 STG.E.U8 desc[UR36][R6.64+0x60], R13 ;  /* 0x0000600d0600c986 */ /* 0x0007e2000c101124 */
[----:B------:R-:W-:Y:S05]  /*3d50*/  @P3 BRA `(.L_x_137) ;  /* 0x00000000000c3947 */ /* 0x000fea0003800000 */
[----:B------:R-:W5:Y:S02]  /*3d60*/  LDG.E.U8 R99, desc[UR36][R10.64+0x61] ;  /* 0x000061240a637981 */ /* 0x000f64000c1e1100 */
[----:B-----5:R-:W-:-:S05]  /*3d70*/  PRMT R0, R99, 0x8880, RZ ;  /* 0x0000888063007816 */ /* 0x020fca00000000ff */
[----:B------:R-:W-:-:S07]  /*3d80*/  IMAD R3, R0, R89, RZ ;  /* 0x0000005900037224 */ /* 0x000fce00078e02ff */
.L_x_137:
[----:B------:R-:W-:Y:S05]  /*3d90*/  BSYNC B1 ;  /* 0x0000000000017941 */ /* 0x000fea0003800000 */
.L_x_136:
[----:B------:R-:W-:Y:S01]  /*3da0*/  @!P3 IMAD R75, R75, R88, R3 ;  /* 0x000000584b4bb224 */ /* 0x000fe200078e0203 */
[----:B------:R-:W-:Y:S04]  /*3db0*/  BSSY B1, `(.L_x_138) ;  /* 0x0000006000017945 */ /* 0x000fe80003800000 */
[----:B------:R0:W-:Y:S01]  /*3dc0*/  @!P3 STG.E.U8 desc[UR36][R6.64+0x61], R75 ;  /* 0x0000614b0600b986 */ /* 0x0001e2000c101124 */
[----:B------:R-:W-:Y:S05]  /*3dd0*/  @P5 BRA `(.L_x_139) ;  /* 0x00000000000c5947 */ /* 0x000fea0003800000 */
[----:B------:R-:W5:Y:S02]  /*3de0*/  LDG.E.U8 R99, desc[UR36][R8.64+0x68] ;  /* 0x0000682408637981 */ /* 0x000f64000c1e1100 */
[----:B-----5:R-:W-:-:S05]  /*3df0*/  PRMT R0, R99, 0x8880, RZ ;  /* 0x0000888063007816 */ /* 0x020fca00000000ff */
[----:B------:R-:W-:-:S07]  /*3e00*/  IMAD R3, R0, R89, RZ ;  /* 0x0000005900037224 */ /* 0x000fce00078e02ff */
.L_x_139:
[----:B------:R-:W-:Y:S05]  /*3e10*/  BSYNC B1 ;  /* 0x0000000000017941 */ /* 0x000fea0003800000 */
.L_x_138:
[----:B---3--:R-:W-:Y:S01]  /*3e20*/  @!P5 IMAD R13, R76, R88, R3 ;  /* 0x000000584c0dd224 */ /* 0x008fe200078e0203 */
[----:B------:R-:W-:Y:S04]  /*3e30*/  BSSY B1, `(.L_x_140) ;  /* 0x0000006000017945 */ /* 0x000fe80003800000 */
[----:B------:R3:W-:Y:S01]  /*3e40*/  @!P5 STG.E.U8 desc[UR36][R4.64+0x68], R13 ;  /* 0x0000680d0400d986 */ /* 0x0007e2000c101124 */
[----:B------:R-:W-:Y:S05]  /*3e50*/  @P2 BRA `(.L_x_141) ;  /* 0x00000000000c2947 */ /* 0x000fea0003800000 */
[----:B------:R-:W5:Y:S02]  /*3e60*/  LDG.E.U8 R99, desc[UR36][R8.64+0x69] ;  /* 0x0000692408637981 */ /* 0x000f64000c1e1100 */
[----:B-----5:R-:W-:-:S05]  /*3e70*/  PRMT R0, R99, 0x8880, RZ ;  /* 0x0000888063007816 */ /* 0x020fca00000000ff */
[----:B------:R-:W-:-:S07]  /*3e80*/  IMAD R3, R0, R89, RZ ;  /* 0x0000005900037224 */ /* 0x000fce00078e02ff */
.L_x_141:
[----:B------:R-:W-:Y:S05]  /*3e90*/  BSYNC B1 ;  /* 0x0000000000017941 */ /* 0x000fea0003800000 */
.L_x_140:
        /* <DEDUP_REMOVED lines=11> */
.L_x_143:
[----:B------:R-:W-:Y:S05]  /*3f50*/  BSYNC B1 ;  /* 0x0000000000017941 */ /* 0x000fea0003800000 */
.L_x_142:
[----:B---3--:R-:W-:Y:S01]  /*3f60*/  @!P4 IMAD R13, R78, R88, R3 ;  /* 0x000000584e0dc224 */ /* 0x008fe200078e0203 */
[----:B------:R-:W-:Y:S04]  /*3f70*/  BSSY B1, `(.L_x_144) ;  /* 0x0000006000017945 */ /* 0x000fe80003800000 */
[----:B------:R3:W-:Y:S01]  /*3f80*/  @!P4 STG.E.U8 desc[UR36][R6.64+0x68], R13 ;  /* 0x0000680d0600c986 */ /* 0x0007e2000c101124 */
[----:B------:R-:W-:Y:S05]  /*3f90*/  @P3 BRA `(.L_x_145) ;  /* 0x00000000000c3947 */ /* 0x000fea0003800000 */
[----:B------:R-:W5:Y:S02]  /*3fa0*/  LDG.E.U8 R99, desc[UR36][R10.64+0x69] ;  /* 0x000069240a637981 */ /* 0x000f64000c1e1100 */
[----:B-----5:R-:W-:-:S05]  /*3fb0*/  PRMT R0, R99, 0x8880, RZ ;  /* 0x0000888063007816 */ /* 0x020fca00000000ff */
[----:B------:R-:W-:-:S07]  /*3fc0*/  IMAD R3, R0, R89, RZ ;  /* 0x0000005900037224 */ /* 0x000fce00078e02ff */
.L_x_145:
[----:B------:R-:W-:Y:S05]  /*3fd0*/  BSYNC B1 ;  /* 0x0000000000017941 */ /* 0x000fea0003800000 */
.L_x_144:
[----:B------:R-:W-:Y:S01]  /*3fe0*/  @!P3 IMAD R79, R79, R88, R3 ;  /* 0x000000584f4fb224 */ /* 0x000fe200078e0203 */
[----:B------:R-:W-:Y:S04]  /*3ff0*/  BSSY B1, `(.L_x_146) ;  /* 0x0000006000017945 */ /* 0x000fe80003800000 */
[----:B------:R0:W-:Y:S01]  /*4000*/  @!P3 STG.E.U8 desc[UR36][R6.64+0x69], R79 ;  /* 0x0000694f0600b986 */ /* 0x0001e2000c101124 */
[----:B------:R-:W-:Y:S05]  /*4010*/  @P5 BRA `(.L_x_147) ;  /* 0x00000000000c5947 */ /* 0x000fea0003800000 */
[----:B------:R-:W5:Y:S02]  /*4020*/  LDG.E.U8 R99, desc[UR36][R8.64+0x70] ;  /* 0x0000702408637981 */ /* 0x000f64000c1e1100 */
[----:B-----5:R-:W-:-:S05]  /*4030*/  PRMT R0, R99, 0x8880, RZ ;  /* 0x0000888063007816 */ /* 0x020fca00000000ff */
[----:B------:R-:W-:-:S07]  /*4040*/  IMAD R3, R0, R89, RZ ;  /* 0x0000005900037224 */ /* 0x000fce00078e02ff */
.L_x_147:
[----:B------:R-:W-:Y:S05]  /*4050*/  BSYNC B1 ;  /* 0x0000000000017941 */ /* 0x000fea0003800000 */
.L_x_146:
[----:B---3--:R-:W-:Y:S01]  /*4060*/  @!P5 IMAD R13, R80, R88, R3 ;  /* 0x00000058500dd224 */ /* 0x008fe200078e0203 */
[----:B------:R-:W-:Y:S04]  /*4070*/  BSSY B1, `(.L_x_148) ;  /* 0x0000006000017945 */ /* 0x000fe80003800000 */
[----:B------:R3:W-:Y:S01]  /*4080*/  @!P5 STG.E.U8 desc[UR36][R4.64+0x70], R13 ;  /* 0x0000700d0400d986 */ /* 0x0007e2000c101124 */
[----:B------:R-:W-:Y:S05]  /*4090*/  @P2 BRA `(.L_x_149) ;  /* 0x00000000000c2947 */ /* 0x000fea0003800000 */
[----:B------:R-:W5:Y:S02]  /*40a0*/  LDG.E.U8 R99, desc[UR36][R8.64+0x71] ;  /* 0x0000712408637981 */ /* 0x000f64000c1e1100 */
[----:B-----5:R-:W-:-:S05]  /*40b0*/  PRMT R0, R99, 0x8880, RZ ;  /* 0x0000888063007816 */ /* 0x020fca00000000ff */
[----:B------:R-:W-:-:S07]  /*40c0*/  IMAD R3, R0, R89, RZ ;  /* 0x0000005900037224 */ /* 0x000fce00078e02ff */
.L_x_149:
[----:B------:R-:W-:Y:S05]  /*40d0*/  BSYNC B1 ;  /* 0x0000000000017941 */ /* 0x000fea0003800000 */
.L_x_148:
[----:B------:R-:W-:Y:S01]  /*40e0*/  ISETP.LT.OR P4, PT, R19, 0x71, !P0 ;  /* 0x000000711300780c */ /* 0x000fe20004781670 */
[----:B------:R-:W-:Y:S01]  /*40f0*/  @!P2 IMAD R81, R81, R88, R3 ;  /* 0x000000585151a224 */ /* 0x000fe200078e0203 */
[----:B------:R-:W-:Y:S01]  /*4100*/  BSSY B1, `(.L_x_150) ;  /* 0x000000a000017945 */ /* 0x000fe20003800000 */
[C---:B------:R-:W-:Y:S02]  /*4110*/  ISETP.LT.OR P3, PT, R19.reuse, 0x72, !P0 ;  /* 0x000000721300780c */ /* 0x040fe40004761670 */
[C---:B------:R-:W-:Y:S01]  /*4120*/  ISETP.LT.OR P5, PT, R19.reuse, 0x79, !P0 ;  /* 0x000000791300780c */ /* 0x040fe200047a1670 */
[----:B------:R0:W-:Y:S01]  /*4130*/  @!P2 STG.E.U8 desc[UR36][R4.64+0x71], R81 ;  /* 0x000071510400a986 */ /* 0x0001e2000c101124 */
[C---:B------:R-:W-:Y:S02]  /*4140*/  ISETP.LT.OR P2, PT, R19.reuse, 0x79, !P1 ;  /* 0x000000791300780c */ /* 0x040fe40004f41670 */
[----:B------:R-:W-:-:S04]  /*4150*/  ISETP.LT.OR P1, PT, R19, 0x7a, !P1 ;  /* 0x0000007a1300780c */ /* 0x000fc80004f21670 */
[----:B------:R-:W-:Y:S09]  /*4160*/  @P4 BRA `(.L_x_151) ;  /* 0x00000000000c4947 */ /* 0x000ff20003800000 */
[----:B------:R-:W5:Y:S02]  /*4170*/  LDG.E.U8 R99, desc[UR36][R10.64+0x70] ;  /* 0x000070240a637981 */ /* 0x000f64000c1e1100 */
[----:B-----5:R-:W-:-:S05]  /*4180*/  PRMT R0, R99, 0x8880, RZ ;  /* 0x0000888063007816 */ /* 0x020fca00000000ff */
[----:B------:R-:W-:-:S07]  /*4190*/  IMAD R3, R0, R89, RZ ;  /* 0x0000005900037224 */ /* 0x000fce00078e02ff */
.L_x_151:
[----:B------:R-:W-:Y:S05]  /*41a0*/  BSYNC B1 ;  /* 0x0000000000017941 */ /* 0x000fea0003800000 */
.L_x_150:
[----:B---3--:R-:W-:Y:S01]  /*41b0*/  @!P4 IMAD R13, R82, R88, R3 ;  /* 0x00000058520dc224 */ /* 0x008fe200078e0203 */
[----:B------:R-:W-:Y:S04]  /*41c0*/  BSSY B1, `(.L_x_152) ;  /* 0x0000006000017945 */ /* 0x000fe80003800000 */
[----:B------:R3:W-:Y:S01]  /*41d0*/  @!P4 STG.E.U8 desc[UR36][R6.64+0x70], R13 ;  /* 0x0000700d0600c986 */ /* 0x0007e2000c101124 */
[----:B------:R-:W-:Y:S05]  /*41e0*/  @P3 BRA `(.L_x_153) ;  /* 0x00000000000c3947 */ /* 0x000fea0003800000 */
[----:B------:R-:W5:Y:S02]  /*41f0*/  LDG.E.U8 R99, desc[UR36][R10.64+0x71] ;  /* 0x000071240a637981 */ /* 0x000f64000c1e1100 */
[----:B-----5:R-:W-:-:S05]  /*4200*/  PRMT R0, R99, 0x8880, RZ ;  /* 0x0000888063007816 */ /* 0x020fca00000000ff */
[----:B------:R-:W-:-:S07]  /*4210*/  IMAD R3, R0, R89, RZ ;  /* 0x0000005900037224 */ /* 0x000fce00078e02ff */
.L_x_153:
[----:B------:R-:W-:Y:S05]  /*4220*/  BSYNC B1 ;  /* 0x0000000000017941 */ /* 0x000fea0003800000 */
.L_x_152:
[----:B------:R-:W-:Y:S01]  /*4230*/  @!P3 IMAD R83, R83, R88, R3 ;  /* 0x000000585353b224 */ /* 0x000fe200078e0203 */
[----:B------:R-:W-:Y:S04]  /*4240*/  BSSY B1, `(.L_x_154) ;  /* 0x0000006000017945 */ /* 0x000fe80003800000 */
[----:B------:R0:W-:Y:S01]  /*4250*/  @!P3 STG.E.U8 desc[UR36][R6.64+0x71], R83 ;  /* 0x000071530600b986 */ /* 0x0001e2000c101124 */
[----:B------:R-:W-:Y:S05]  /*4260*/  @P2 BRA `(.L_x_155) ;  /* 0x00000000000c2947 */ /* 0x000fea0003800000 */
[----:B------:R-:W5:Y:S02]  /*4270*/  LDG.E.U8 R99, desc[UR36][R8.64+0x78] ;  /* 0x0000782408637981 */ /* 0x000f64000c1e1100 */
[----:B-----5:R-:W-:-:S05]  /*4280*/  PRMT R0, R99, 0x8880, RZ ;  /* 0x0000888063007816 */ /* 0x020fca00000000ff */
[----:B------:R-:W-:-:S07]  /*4290*/  IMAD R3, R0, R89, RZ ;  /* 0x0000005900037224 */ /* 0x000fce00078e02ff */
.L_x_155:
[----:B------:R-:W-:Y:S05]  /*42a0*/  BSYNC B1 ;  /* 0x0000000000017941 */ /* 0x000fea0003800000 */
.L_x_154:
[----:B---3--:R-:W-:Y:S01]  /*42b0*/  @!P2 IMAD R13, R84, R88, R3 ;  /* 0x00000058540da224 */ /* 0x008fe200078e0203 */
[----:B------:R-:W-:Y:S04]  /*42c0*/  BSSY B1, `(.L_x_156) ;  /* 0x0000006000017945 */ /* 0x000fe80003800000 */
[----:B------:R3:W-:Y:S01]  /*42d0*/  @!P2 STG.E.U8 desc[UR36][R4.64+0x78], R13 ;  /* 0x0000780d0400a986 */ /* 0x0007e2000c101124 */
[----:B------:R-:W-:Y:S05]  /*42e0*/  @P1 BRA `(.L_x_157) ;  /* 0x00000000000c1947 */ /* 0x000fea0003800000 */
[----:B------:R-:W5:Y:S02]  /*42f0*/  LDG.E.U8 R99, desc[UR36][R8.64+0x79] ;  /* 0x0000792408637981 */ /* 0x000f64000c1e1100 */
[----:B-----5:R-:W-:-:S05]  /*4300*/  PRMT R0, R99, 0x8880, RZ ;  /* 0x0000888063007816 */ /* 0x020fca00000000ff */
[----:B------:R-:W-:-:S07]  /*4310*/  IMAD R3, R0, R89, RZ ;  /* 0x0000005900037224 */ /* 0x000fce00078e02ff */
.L_x_157:
[----:B------:R-:W-:Y:S05]  /*4320*/  BSYNC B1 ;  /* 0x0000000000017941 */ /* 0x000fea0003800000 */
.L_x_156:
[----:B------:R-:W-:Y:S01]  /*4330*/  @!P1 IMAD R85, R85, R88, R3 ;  /* 0x0000005855559224 */ /* 0x000fe200078e0203 */
[----:B------:R-:W-:Y:S04]  /*4340*/  BSSY B1, `(.L_x_158) ;  /* 0x0000006000017945 */ /* 0x000fe80003800000 */
[----:B------:R0:W-:Y:S01]  /*4350*/  @!P1 STG.E.U8 desc[UR36][R4.64+0x79], R85 ;  /* 0x0000795504009986 */ /* 0x0001e2000c101124 */
[----:B------:R-:W-:Y:S05]  /*4360*/  @P5 BRA `(.L_x_159) ;  /* 0x00000000000c5947 */ /* 0x000fea0003800000 */
[----:B------:R-:W5:Y:S02]  /*4370*/  LDG.E.U8 R99, desc[UR36][R10.64+0x78] ;  /* 0x000078240a637981 */ /* 0x000f64000c1e1100 */
[----:B-----5:R-:W-:-:S05]  /*4380*/  PRMT R0, R99, 0x8880, RZ ;  /* 0x0000888063007816 */ /* 0x020fca00000000ff */
[----:B------:R-:W-:-:S07]  /*4390*/  IMAD R3, R0, R89, RZ ;  /* 0x0000005900037224 */ /* 0x000fce00078e02ff */
.L_x_159:
[----:B------:R-:W-:Y:S05]  /*43a0*/  BSYNC B1 ;  /* 0x0000000000017941 */ /* 0x000fea0003800000 */
.L_x_158:
[----:B0123--:R-:W-:Y:S01]  /*43b0*/  @!P5 IMAD R5, R86, R88, R3 ;  /* 0x000000585605d224 */ /* 0x00ffe200078e0203 */
[----:B------:R-:W-:Y:S01]  /*43c0*/  ISETP.LT.OR P0, PT, R19, 0x7a, !P0 ;  /* 0x0000007a1300780c */ /* 0x000fe20004701670 */
[----:B------:R-:W-:Y:S03]  /*43d0*/  BSSY B1, `(.L_x_160) ;  /* 0x0000006000017945 */ /* 0x000fe60003800000 */
[----:B------:R0:W-:Y:S09]  /*43e0*/  @!P5 STG.E.U8 desc[UR36][R6.64+0x78], R5 ;  /* 0x000078050600d986 */ /* 0x0001f2000c101124 */
[----:B------:R-:W-:Y:S05]  /*43f0*/  @P0 BRA `(.L_x_161) ;  /* 0x00000000000c0947 */ /* 0x000fea0003800000 */
[----:B------:R-:W2:Y:S02]  /*4400*/  LDG.E.U8 R99, desc[UR36][R10.64+0x79] ;  /* 0x000079240a637981 */ /* 0x000ea4000c1e1100 */
[----:B--2---:R-:W-:-:S05]  /*4410*/  PRMT R0, R99, 0x8880, RZ ;  /* 0x0000888063007816 */ /* 0x004fca00000000ff */
[----:B------:R-:W-:-:S07]  /*4420*/  IMAD R3, R0, R89, RZ ;  /* 0x0000005900037224 */ /* 0x000fce00078e02ff */
.L_x_161:
[----:B------:R-:W-:Y:S05]  /*4430*/  BSYNC B1 ;  /* 0x0000000000017941 */ /* 0x000fea0003800000 */
.L_x_160:
[----:B------:R-:W-:Y:S01]  /*4440*/  IMAD R3, R87, R88, R3 ;  /* 0x0000005857037224 */ /* 0x000fe200078e0203 */
[----:B------:R-:W-:Y:S06]  /*4450*/  @P0 BRA `(.L_x_162) ;  /* 0x0000000c00100947 */ /* 0x000fec0003800000 */
[----:B------:R1:W-:Y:S01]  /*4460*/  STG.E.U8 desc[UR36][R6.64+0x79], R3 ;  /* 0x0000790306007986 */ /* 0x0003e2000c101124 */
[----:B------:R-:W-:Y:S05]  /*4470*/  BRA `(.L_x_162) ;  /* 0x0000000c00087947 */ /* 0x000fea0003800000 */
.L_x_33:
[C---:B------:R-:W-:Y:S02]  /*4480*/  ISETP.GE.AND P1, PT, R20.reuse, 0x1, PT ;  /* 0x000000011400780c */ /* 0x040fe40003f26270 */
[----:B------:R-:W-:Y:S02]  /*4490*/  ISETP.GE.AND P0, PT, R20, 0x9, PT ;  /* 0x000000091400780c */ /* 0x000fe40003f06270 */
[C---:B------:R-:W-:Y:S02]  /*44a0*/  ISETP.LT.OR P4, PT, R19.reuse, 0x1, !P1 ;  /* 0x000000011300780c */ /* 0x040fe40004f81670 */
[C---:B------:R-:W-:Y:S02]  /*44b0*/  ISETP.LT.OR P3, PT, R19.reuse, 0x2, !P1 ;  /* 0x000000021300780c */ /* 0x040fe40004f61670 */
[C---:B------:R-:W-:Y:S02]  /*44c0*/  ISETP.LT.OR P2, PT, R19.reuse, 0x1, !P0 ;  /* 0x000000011300780c */ /* 0x040fe40004741670 */
[----:B------:R-:W-:-:S07]  /*44d0*/  ISETP.LT.OR P5, PT, R19, 0x2, !P0 ;  /* 0x000000021300780c */ /* 0x000fce00047a1670 */
[-C--:B------:R-:W-:Y:S02]  /*44e0*/  @!P4 IMAD R3, R24, R88.reuse, RZ ;  /* 0x000000581803c224 */ /* 0x080fe400078e02ff */
[-C--:B------:R-:W-:Y:S02]  /*44f0*/  @!P3 IMAD R25, R25, R88.reuse, RZ ;  /* 0x000000581919b224 */ /* 0x080fe400078e02ff */
[-C--:B------:R-:W-:Y:S01]  /*4500*/  @!P2 IMAD R9, R26, R88.reuse, RZ ;  /* 0x000000581a09a224 */ /* 0x080fe200078e02ff */
[----:B------:R0:W-:Y:S01]  /*4510*/  @!P4 STG.E.U8 desc[UR36][R4.64], R3 ;  /* 0x000000030400c986 */ /* 0x0001e2000c101124 */
[----:B------:R-:W-:Y:S01]  /*4520*/  ISETP.LT.OR P4, PT, R19, 0x9, !P1 ;  /* 0x000000091300780c */ /* 0x000fe20004f81670 */
[----:B------:R-:W-:Y:S02]  /*4530*/  @!P5 IMAD R27, R27, R88, RZ ;  /* 0x000000581b1bd224 */ /* 0x000fe400078e02ff */
[----:B------:R-:W-:Y:S01]  /*4540*/  @!P3 STG.E.U8 desc[UR36][R4.64+0x1], R25 ;  /* 0x000001190400b986 */ /* 0x000fe2000c101124 */
[----:B------:R-:W-:-:S03]  /*4550*/  ISETP.LT.OR P3, PT, R19, 0xa, !P1 ;  /* 0x0000000a1300780c */ /* 0x000fc60004f61670 */
[----:B------:R1:W-:Y:S01]  /*4560*/  @!P2 STG.E.U8 desc[UR36][R6.64], R9 ;  /* 0x000000090600a986 */ /* 0x0003e2000c101124 */
[----:B------:R-:W-:-:S03]  /*4570*/  ISETP.LT.OR P2, PT, R19, 0x9, !P0 ;  /* 0x000000091300780c */ /* 0x000fc60004741670 */
[----:B------:R-:W-:Y:S01]  /*4580*/  @!P5 STG.E.U8 desc[UR36][R6.64+0x1], R27 ;  /* 0x0000011b0600d986 */ /* 0x000fe2000c101124 */
[----:B------:R-:W-:Y:S01]  /*4590*/  ISETP.LT.OR P5, PT, R19, 0xa, !P0 ;  /* 0x0000000a1300780c */ /* 0x000fe200047a1670 */
[----:B------:R-:W-:-:S04]  /*45a0*/  @!P4 IMAD R11, R28, R88, RZ ;  /* 0x000000581c0bc224 */ /* 0x000fc800078e02ff */
[-C--:B------:R-:W-:Y:S01]  /*45b0*/  @!P3 IMAD R29, R29, R88.reuse, RZ ;  /* 0x000000581d1db224 */ /* 0x080fe200078e02ff */
[----:B------:R-:W-:Y:S01]  /*45c0*/  @!P4 STG.E.U8 desc[UR36][R4.64+0x8], R11 ;  /* 0x0000080b0400c986 */ /* 0x000fe2000c101124 */
[C---:B------:R-:W-:Y:S02]  /*45d0*/  ISETP.LT.OR P4, PT, R19.reuse, 0x11, !P1 ;  /* 0x000000111300780c */ /* 0x040fe40004f81670 */
[-C--:B0-----:R-:W-:Y:S01]  /*45e0*/  @!P2 IMAD R3, R30, R88.reuse, RZ ;  /* 0x000000581e03a224 */ /* 0x081fe200078e02ff */
[----:B------:R-:W-:Y:S01]  /*45f0*/  @!P3 STG.E.U8 desc[UR36][R4.64+0x9], R29 ;  /* 0x0000091d0400b986 */ /* 0x000fe2000c101124 */
[----:B------:R-:W-:Y:S02]  /*4600*/  ISETP.LT.OR P3, PT, R19, 0x12, !P1 ;  /* 0x000000121300780c */ /* 0x000fe40004f61670 */
[----:B------:R-:W-:Y:S01]  /*4610*/  @!P5 IMAD R31, R31, R88, RZ ;  /* 0x000000581f1fd224 */ /* 0x000fe200078e02ff */
[----:B------:R0:W-:Y:S01]  /*4620*/  @!P2 STG.E.U8 desc[UR36][R6.64+0x8], R3 ;  /* 0x000008030600a986 */ /* 0x0001e2000c101124 */
[----:B------:R-:W-:-:S03]  /*4630*/  ISETP.LT.OR P2, PT, R19, 0x11, !P0 ;  /* 0x000000111300780c */ /* 0x000fc60004741670 */
[----:B------:R-:W-:Y:S01]  /*4640*/  @!P5 STG.E.U8 desc[UR36][R6.64+0x9], R31 ;  /* 0x0000091f0600d986 */ /* 0x000fe2000c101124 */
[----:B------:R-:W-:Y:S01]  /*4650*/  ISETP.LT.OR P5, PT, R19, 0x12, !P0 ;  /* 0x000000121300780c */ /* 0x000fe200047a1670 */
[----:B-1----:R-:W-:-:S04]  /*4660*/  @!P4 IMAD R9, R32, R88, RZ ;  /* 0x000000582009c224 */ /* 0x002fc800078e02ff */
        /* <DEDUP_REMOVED lines=109> */
[----:B------:R1:W-:Y:S01]  /*4d40*/  @!P4 STG.E.U8 desc[UR36][R4.64+0x58], R11 ;  /* 0x0000580b0400c986 */ /* 0x0003e2000c101124 */
        /* <DEDUP_REMOVED lines=13> */
[-C--:B-1----:R-:W-:Y:S01]  /*4e20*/  @!P2 IMAD R11, R74, R88.reuse, RZ ;  /* 0x000000584a0ba224 */ /* 0x082fe200078e02ff */
[----:B------:R-:W-:Y:S01]  /*4e30*/  @!P3 STG.E.U8 desc[UR36][R4.64+0x61], R73 ;  /* 0x000061490400b986 */ /* 0x000fe2000c101124 */
[----:B------:R-:W-:Y:S02]  /*4e40*/  ISETP.LT.OR P3, PT, R19, 0x6a, !P1 ;  /* 0x0000006a1300780c */ /* 0x000fe40004f61670 */
[----:B------:R-:W-:Y:S01]  /*4e50*/  @!P5 IMAD R75, R75, R88, RZ ;  /* 0x000000584b4bd224 */ /* 0x000fe200078e02ff */
[----:B------:R1:W-:Y:S01]  /*4e60*/  @!P2 STG.E.U8 desc[UR36][R6.64+0x60], R11 ;  /* 0x0000600b0600a986 */ /* 0x0003e2000c101124 */
[----:B------:R-:W-:-:S03]  /*4e70*/  ISETP.LT.OR P2, PT, R19, 0x69, !P0 ;  /* 0x000000691300780c */ /* 0x000fc60004741670 */
[----:B------:R-:W-:Y:S01]  /*4e80*/  @!P5 STG.E.U8 desc[UR36][R6.64+0x61], R75 ;  /* 0x0000614b0600d986 */ /* 0x000fe2000c101124 */
[----:B------:R-:W-:Y:S01]  /*4e90*/  ISETP.LT.OR P5, PT, R19, 0x6a, !P0 ;  /* 0x0000006a1300780c */ /* 0x000fe200047a1670 */
[----:B0-----:R-:W-:-:S04]  /*4ea0*/  @!P4 IMAD R3, R76, R88, RZ ;  /* 0x000000584c03c224 */ /* 0x001fc800078e02ff */
[-C--:B------:R-:W-:Y:S01]  /*4eb0*/  @!P3 IMAD R77, R77, R88.reuse, RZ ;  /* 0x000000584d4db224 */ /* 0x080fe200078e02ff */
[----:B------:R0:W-:Y:S01]  /*4ec0*/  @!P4 STG.E.U8 desc[UR36][R4.64+0x68], R3 ;  /* 0x000068030400c986 */ /* 0x0001e2000c101124 */
[C---:B------:R-:W-:Y:S02]  /*4ed0*/  ISETP.LT.OR P4, PT, R19.reuse, 0x72, !P1 ;  /* 0x000000721300780c */ /* 0x040fe40004f81670 */
[-C--:B--2---:R-:W-:Y:S01]  /*4ee0*/  @!P2 IMAD R9, R78, R88.reuse, RZ ;  /* 0x000000584e09a224 */ /* 0x084fe200078e02ff */
[----:B------:R-:W-:Y:S01]  /*4ef0*/  @!P3 STG.E.U8 desc[UR36][R4.64+0x69], R77 ;  /* 0x0000694d0400b986 */ /* 0x000fe2000c101124 */
[----:B------:R-:W-:Y:S02]  /*4f00*/  ISETP.LT.OR P3, PT, R19, 0x71, !P1 ;  /* 0x000000711300780c */ /* 0x000fe40004f61670 */
[----:B------:R-:W-:Y:S01]  /*4f10*/  @!P5 IMAD R79, R79, R88, RZ ;  /* 0x000000584f4fd224 */ /* 0x000fe200078e02ff */
[----:B------:R-:W-:Y:S01]  /*4f20*/  @!P2 STG.E.U8 desc[UR36][R6.64+0x68], R9 ;  /* 0x000068090600a986 */ /* 0x000fe2000c101124 */
[----:B------:R-:W-:-:S03]  /*4f30*/  ISETP.LT.OR P2, PT, R19, 0x71, !P0 ;  /* 0x000000711300780c */ /* 0x000fc60004741670 */
[----:B------:R-:W-:Y:S01]  /*4f40*/  @!P5 STG.E.U8 desc[UR36][R6.64+0x69], R79 ;  /* 0x0000694f0600d986 */ /* 0x000fe2000c101124 */
[----:B------:R-:W-:Y:S01]  /*4f50*/  ISETP.LT.OR P5, PT, R19, 0x79, !P0 ;  /* 0x000000791300780c */ /* 0x000fe200047a1670 */
[----:B------:R-:W-:-:S04]  /*4f60*/  @!P4 IMAD R81, R81, R88, RZ ;  /* 0x000000585151c224 */ /* 0x000fc800078e02ff */
[-C--:B-1----:R-:W-:Y:S01]  /*4f70*/  @!P3 IMAD R11, R80, R88.reuse, RZ ;  /* 0x00000058500bb224 */ /* 0x082fe200078e02ff */
[----:B------:R-:W-:Y:S01]  /*4f80*/  @!P4 STG.E.U8 desc[UR36][R4.64+0x71], R81 ;  /* 0x000071510400c986 */ /* 0x000fe2000c101124 */
[C---:B------:R-:W-:Y:S02]  /*4f90*/  ISETP.LT.OR P4, PT, R19.reuse, 0x72, !P0 ;  /* 0x000000721300780c */ /* 0x040fe40004781670 */
[C---:B------:R-:W-:Y:S01]  /*4fa0*/  ISETP.LT.OR P0, PT, R19.reuse, 0x7a, !P0 ;  /* 0x0000007a1300780c */ /* 0x040fe20004701670 */
[----:B------:R1:W-:Y:S01]  /*4fb0*/  @!P3 STG.E.U8 desc[UR36][R4.64+0x70], R11 ;  /* 0x0000700b0400b986 */ /* 0x0003e2000c101124 */
[C---:B------:R-:W-:Y:S01]  /*4fc0*/  ISETP.LT.OR P3, PT, R19.reuse, 0x79, !P1 ;  /* 0x000000791300780c */ /* 0x040fe20004f61670 */
[----:B0-----:R-:W-:Y:S01]  /*4fd0*/  @!P2 IMAD R3, R82, R88, RZ ;  /* 0x000000585203a224 */ /* 0x001fe200078e02ff */
[----:B------:R-:W-:-:S04]  /*4fe0*/  ISETP.LT.OR P1, PT, R19, 0x7a, !P1 ;  /* 0x0000007a1300780c */ /* 0x000fc80004f21670 */
[----:B------:R2:W-:Y:S03]  /*4ff0*/  @!P2 STG.E.U8 desc[UR36][R6.64+0x70], R3 ;  /* 0x000070030600a986 */ /* 0x0005e6000c101124 */
[-C--:B------:R-:W-:Y:S02]  /*5000*/  @!P4 IMAD R83, R83, R88.reuse, RZ ;  /* 0x000000585353c224 */ /* 0x080fe400078e02ff */
[-C--:B-1----:R-:W-:Y:S02]  /*5010*/  @!P5 IMAD R11, R86, R88.reuse, RZ ;  /* 0x00000058560bd224 */ /* 0x082fe400078e02ff */
[-C--:B------:R-:W-:Y:S01]  /*5020*/  @!P3 IMAD R9, R84, R88.reuse, RZ ;  /* 0x000000585409b224 */ /* 0x080fe200078e02ff */
[----:B------:R2:W-:Y:S01]  /*5030*/  @!P4 STG.E.U8 desc[UR36][R6.64+0x71], R83 ;  /* 0x000071530600c986 */ /* 0x0005e2000c101124 */
[-C--:B------:R-:W-:Y:S02]  /*5040*/  @!P1 IMAD R85, R85, R88.reuse, RZ ;  /* 0x0000005855559224 */ /* 0x080fe400078e02ff */
[----:B------:R-:W-:Y:S01]  /*5050*/  @!P0 IMAD R87, R87, R88, RZ ;  /* 0x0000005857578224 */ /* 0x000fe200078e02ff */
[----:B------:R2:W-:Y:S04]  /*5060*/  @!P3 STG.E.U8 desc[UR36][R4.64+0x78], R9 ;  /* 0x000078090400b986 */ /* 0x0005e8000c101124 */
[----:B------:R2:W-:Y:S04]  /*5070*/  @!P1 STG.E.U8 desc[UR36][R4.64+0x79], R85 ;  /* 0x0000795504009986 */ /* 0x0005e8000c101124 */
[----:B------:R2:W-:Y:S04]  /*5080*/  @!P5 STG.E.U8 desc[UR36][R6.64+0x78], R11 ;  /* 0x0000780b0600d986 */ /* 0x0005e8000c101124 */
[----:B------:R2:W-:Y:S02]  /*5090*/  @!P0 STG.E.U8 desc[UR36][R6.64+0x79], R87 ;  /* 0x0000795706008986 */ /* 0x0005e4000c101124 */
.L_x_162:
[----:B------:R-:W-:Y:S05]  /*50a0*/  BSYNC B0 ;  /* 0x0000000000007941 */ /* 0x000fea0003800000 */
.L_x_32:
[----:B0-2---:R-:W2:Y:S01]  /*50b0*/  LDL.64 R4, [R1] ;  /* 0x0000000001047983 */ /* 0x005ea20000100a00 */
[----:B------:R-:W-:Y:S01]  /*50c0*/  ULDC.64 UR4, c[0x0][0x650] ;  /* 0x0001940000047ab9 */ /* 0x000fe20000000a00 */
[----:B------:R-:W-:Y:S02]  /*50d0*/  IMAD.U32 R0, RZ, RZ, UR44 ;  /* 0x0000002cff007e24 */ /* 0x000fe4000f8e00ff */
[----:B------:R-:W-:Y:S02]  /*50e0*/  IMAD.MOV.U32 R22, RZ, RZ, -0x1 ;  /* 0xffffffffff167424 */ /* 0x000fe400078e00ff */
[----:B------:R0:W-:Y:S01]  /*50f0*/  SYNCS.ARRIVE.TRANS64.A1T0 RZ, [R0+UR47], RZ ;  /* 0x000000ff00ff79a7 */ /* 0x0001e2000810002f */
[----:B------:R-:W-:Y:S02]  /*5100*/  IMAD.MOV.U32 R19, RZ, RZ, -0x1 ;  /* 0xffffffffff137424 */ /* 0x000fe400078e00ff */
[----:B------:R-:W-:Y:S01]  /*5110*/  IMAD.MOV.U32 R18, RZ, RZ, -0x1 ;  /* 0xffffffffff127424 */ /* 0x000fe200078e00ff */
[----:B0-----:R-:W-:-:S02]  /*5120*/  PRMT R0, RZ, 0x7610, R0 ;  /* 0x00007610ff007816 */ /* 0x001fc40000000000 */
[----:B--2---:R-:W-:-:S05]  /*5130*/  LEA R16, P0, R4, R16, 0x1 ;  /* 0x0000001004107211 */ /* 0x004fca00078008ff */
[----:B------:R-:W-:Y:S01]  /*5140*/  IMAD.X R17, R96, 0x1, R17, P0 ;  /* 0x0000000160117824 */ /* 0x000fe200000e0611 */
[----:B------:R-:W-:-:S04]  /*5150*/  ISETP.GE.U32.AND P0, PT, R16, UR4, PT ;  /* 0x0000000410007c0c */ /* 0x000fc8000bf06070 */
[----:B------:R-:W-:-:S13]  /*5160*/  ISETP.GE.U32.AND.EX P0, PT, R17, UR5, PT, P0 ;  /* 0x0000000511007c0c */ /* 0x000fda000bf06100 */
[----:B------:R-:W-:Y:S05]  /*5170*/  @P0 BRA `(.L_x_163) ;  /* 0x0000000400500947 */ /* 0x000fea0003800000 */
[----:B------:R-:W0:Y:S01]  /*5180*/  LDC.64 R10, c[0x0][0x628] ;  /* 0x00018a00ff0a7b82 */ /* 0x000e220000000a00 */
[----:B------:R-:W2:Y:S01]  /*5190*/  S2R R19, SR_CTAID.X ;  /* 0x0000000000137919 */ /* 0x000ea20000002500 */
[----:B------:R-:W-:Y:S02]  /*51a0*/  IMAD.MOV.U32 R8, RZ, RZ, R16 ;  /* 0x000000ffff087224 */ /* 0x000fe400078e0010 */
[----:B------:R-:W-:Y:S01]  /*51b0*/  IMAD.MOV.U32 R9, RZ, RZ, R17 ;  /* 0x000000ffff097224 */ /* 0x000fe200078e0011 */
[----:B------:R-:W3:Y:S03]  /*51c0*/  S2R R20, SR_CTAID.Y ;  /* 0x0000000000147919 */ /* 0x000ee60000002600 */
[----:B------:R-:W1:Y:S08]  /*51d0*/  LDC R0, c[0x0][0x630] ;  /* 0x00018c00ff007b82 */ /* 0x000e700000000800 */
[----:B------:R-:W1:Y:S01]  /*51e0*/  LDC.64 R14, c[0x0][0x620] ;  /* 0x00018800ff0e7b82 */ /* 0x000e620000000a00 */
[----:B0-----:R-:W-:-:S04]  /*51f0*/  ISETP.NE.U32.AND P0, PT, R10, RZ, PT ;  /* 0x000000ff0a00720c */ /* 0x001fc80003f05070 */
[----:B------:R-:W-:-:S13]  /*5200*/  ISETP.NE.AND.EX P0, PT, R11, RZ, PT, P0 ;  /* 0x000000ff0b00720c */ /* 0x000fda0003f05300 */
[----:B-123--:R-:W-:Y:S05]  /*5210*/  @!P0 BRA `(.L_x_164) ;  /* 0x0000000000288947 */ /* 0x00efea0003800000 */
[----:B------:R-:W0:Y:S02]  /*5220*/  LDC R3, c[0x0][0x634] ;  /* 0x00018d00ff037b82 */ /* 0x000e240000000800 */
[----:B0-----:R-:W-:-:S05]  /*5230*/  IADD3 R3, P0, R16, R3, RZ ;  /* 0x0000000310037210 */ /* 0x001fca0007f1e0ff */
[----:B------:R-:W-:-:S04]  /*5240*/  IMAD.X R13, RZ, RZ, R17, P0 ;  /* 0x000000ffff0d7224 */ /* 0x000fc800000e0611 */
[----:B------:R-:W-:-:S04]  /*5250*/  IMAD.WIDE.U32 R4, R13, R10, RZ ;  /* 0x0000000a0d047225 */ /* 0x000fc800078e00ff */
[----:B----4-:R-:W-:-:S04]  /*5260*/  IMAD.WIDE.U32 R6, P0, R3, R11, R4 ;  /* 0x0000000b03067225 */ /* 0x010fc80007800004 */
[----:B------:R-:W-:-:S04]  /*5270*/  IMAD.WIDE.U32 R4, R3, R10, RZ ;  /* 0x0000000a03047225 */ /* 0x000fc800078e00ff */
[----:B------:R-:W-:Y:S01]  /*5280*/  IMAD.X R9, RZ, RZ, RZ, P0 ;  /* 0x000000ffff097224 */ /* 0x000fe200000e06ff */
[----:B------:R-:W-:Y:S01]  /*5290*/  IADD3 RZ, P0, R5, R6, RZ ;  /* 0x0000000605ff7210 */ /* 0x000fe20007f1e0ff */
[----:B------:R-:W-:-:S04]  /*52a0*/  IMAD.MOV.U32 R8, RZ, RZ, R7 ;  /* 0x000000ffff087224 */ /* 0x000fc800078e0007 */
[----:B------:R-:W-:-:S08]  /*52b0*/  IMAD.WIDE.U32.X R8, R13, R11, R8, P0 ;  /* 0x0000000b0d087225 */ /* 0x000fd000000e0408 */
.L_x_164:
[-CC-:B------:R-:W-:Y:S01]  /*52c0*/  SHF.R.U64 R18, R8, R0.reuse, R9.reuse ;  /* 0x0000000008127219 */ /* 0x180fe20000001209 */
[----:B------:R-:W0:Y:S01]  /*52d0*/  LDC.64 R24, c[0x0][0x640] ;  /* 0x00019000ff187b82 */ /* 0x000e220000000a00 */
[----:B------:R-:W-:Y:S01]  /*52e0*/  SHF.R.U32.HI R0, RZ, R0, R9 ;  /* 0x00000000ff007219 */ /* 0x000fe20000011609 */
[----:B------:R-:W-:Y:S01]  /*52f0*/  ULDC UR4, c[0x0][0x150] ;  /* 0x0000540000047ab9 */ /* 0x000fe20000000800 */
[----:B------:R-:W-:Y:S02]  /*5300*/  IADD3 R3, P0, RZ, -R18, RZ ;  /* 0x80000012ff037210 */ /* 0x000fe40007f1e0ff */
[----:B----4-:R-:W-:-:S03]  /*5310*/  I2FP.F32.U32 R7, R19 ;  /* 0x0000001300077245 */ /* 0x010fc60000201000 */
[----:B------:R-:W1:Y:S01]  /*5320*/  LDC R6, c[0x0][0x618] ;  /* 0x00018600ff067b82 */ /* 0x000e620000000800 */
[----:B------:R-:W-:Y:S02]  /*5330*/  IMAD.X R5, RZ, RZ, ~R0, P0 ;  /* 0x000000ffff057224 */ /* 0x000fe400000e0e00 */
[----:B------:R-:W-:Y:S01]  /*5340*/  FMUL R7, R7, UR4 ;  /* 0x0000000407077c20 */ /* 0x000fe20008400000 */
[----:B------:R-:W-:Y:S01]  /*5350*/  ULDC UR4, c[0x0][0x154] ;  /* 0x0000550000047ab9 */ /* 0x000fe20000000800 */
[-C--:B------:R-:W-:Y:S02]  /*5360*/  IMAD R0, R5, R14.reuse, RZ ;  /* 0x0000000e05007224 */ /* 0x080fe400078e02ff */
[C---:B------:R-:W-:Y:S01]  /*5370*/  IMAD.WIDE.U32 R4, R3.reuse, R14, R16 ;  /* 0x0000000e03047225 */ /* 0x040fe200078e0010 */
[----:B------:R-:W2:Y:S01]  /*5380*/  LDC R8, c[0x0][0x608] ;  /* 0x00018200ff087b82 */ /* 0x000ea20000000800 */
[----:B------:R-:W3:Y:S02]  /*5390*/  F2I.U32.TRUNC.NTZ R7, R7 ;  /* 0x0000000700077305 */ /* 0x000ee4000020f000 */
[----:B------:R-:W-:-:S04]  /*53a0*/  IMAD R3, R3, R15, R0 ;  /* 0x0000000f03037224 */ /* 0x000fc800078e0200 */
[----:B------:R-:W-:Y:S01]  /*53b0*/  IMAD.IADD R3, R5, 0x1, R3 ;  /* 0x0000000105037824 */ /* 0x000fe200078e0203 */
[----:B------:R-:W4:Y:S01]  /*53c0*/  LDC R22, c[0x0][0x658] ;  /* 0x00019600ff167b82 */ /* 0x000f220000000800 */
[----:B------:R-:W-:Y:S02]  /*53d0*/  I2FP.F32.U32 R5, R20 ;  /* 0x0000001400057245 */ /* 0x000fe40000201000 */
[----:B0-----:R-:W-:-:S04]  /*53e0*/  ISETP.NE.U32.AND P0, PT, R24, RZ, PT ;  /* 0x000000ff1800720c */ /* 0x001fc80003f05070 */
[----:B------:R-:W-:Y:S01]  /*53f0*/  ISETP.NE.AND.EX P0, PT, R25, RZ, PT, P0 ;  /* 0x000000ff1900720c */ /* 0x000fe20003f05300 */
[----:B------:R-:W0:Y:S01]  /*5400*/  LDC R0, c[0x0][0x144] ;  /* 0x00005100ff007b82 */ /* 0x000e220000000800 */
[-C--:B-1----:R-:W-:Y:S01]  /*5410*/  SHF.R.U64 R10, R4, R6.reuse, R3 ;  /* 0x00000006040a7219 */ /* 0x082fe20000001203 */
[----:B---3--:R-:W-:Y:S01]  /*5420*/  IMAD.MOV R7, RZ, RZ, -R7 ;  /* 0x000000ffff077224 */ /* 0x008fe200078e0a07 */
[----:B------:R-:W-:Y:S01]  /*5430*/  SHF.R.U32.HI R3, RZ, R6, R3 ;  /* 0x00000006ff037219 */ /* 0x000fe20000011603 */
[----:B------:R-:W-:-:S04]  /*5440*/  FMUL R6, R5, UR4 ;  /* 0x0000000405067c20 */ /* 0x000fc80008400000 */
[----:B------:R-:W1:Y:S01]  /*5450*/  LDC R15, c[0x0][0x148] ;  /* 0x00005200ff0f7b82 */ /* 0x000e620000000800 */
[----:B------:R3:W0:Y:S01]  /*5460*/  F2I.U32.TRUNC.NTZ R14, R6 ;  /* 0x00000006000e7305 */ /* 0x000622000020f000 */
[-CC-:B--2---:R-:W-:Y:S02]  /*5470*/  SHF.R.U64 R12, R10, R8.reuse, R3.reuse ;  /* 0x000000080a0c7219 */ /* 0x184fe40000001203 */
[----:B------:R-:W-:-:S04]  /*5480*/  SHF.R.U32.HI R3, RZ, R8, R3 ;  /* 0x00000008ff037219 */ /* 0x000fc80000011603 */
[----:B------:R-:W2:Y:S01]  /*5490*/  LDC R21, c[0x0][0x600] ;  /* 0x00018000ff157b82 */ /* 0x000ea20000000800 */
[-CC-:B----4-:R-:W-:Y:S02]  /*54a0*/  SHF.R.U64 R13, R12, R22.reuse, R3.reuse ;  /* 0x000000160c0d7219 */ /* 0x190fe40000001203 */
[----:B------:R-:W-:-:S03]  /*54b0*/  SHF.R.U32.HI R5, RZ, R22, R3 ;  /* 0x00000016ff057219 */ /* 0x000fc60000011603 */
[----:B------:R-:W-:Y:S02]  /*54c0*/  IMAD.MOV.U32 R4, RZ, RZ, R13 ;  /* 0x000000ffff047224 */ /* 0x000fe400078e000d */
[----:B------:R-:W4:Y:S01]  /*54d0*/  LDC R26, c[0x0][0x648] ;  /* 0x00019200ff1a7b82 */ /* 0x000f220000000800 */
[----:B0-----:R-:W-:-:S07]  /*54e0*/  IMAD R22, R0, R7, R19 ;  /* 0x0000000700167224 */ /* 0x001fce00078e0213 */
[----:B------:R-:W0:Y:S08]  /*54f0*/  LDC R27, c[0x0][0x638] ;  /* 0x00018e00ff1b7b82 */ /* 0x000e300000000800 */
[----:B------:R-:W0:Y:S01]  /*5500*/  LDC R28, c[0x0][0x610] ;  /* 0x00018400ff1c7b82 */ /* 0x000e220000000800 */
[----:B-1-3--:R-:W-:Y:S05]  /*5510*/  @!P0 BRA `(.L_x_165) ;  /* 0x0000000000288947 */ /* 0x00afea0003800000 */
[----:B------:R-:W1:Y:S02]  /*5520*/  LDC R0, c[0x0][0x64c] ;  /* 0x00019300ff007b82 */ /* 0x000e640000000800 */
[----:B-1----:R-:W-:-:S05]  /*5530*/  IADD3 R3, P0, R13, R0, RZ ;  /* 0x000000000d037210 */ /* 0x002fca0007f1e0ff */
        /* <DEDUP_REMOVED lines=8> */
.L_x_165:
[----:B------:R-:W-:Y:S01]  /*55c0*/  ISETP.NE.AND P0, PT, R2, 0x1, PT ;  /* 0x000000010200780c */ /* 0x000fe20003f05270 */
[----:B------:R-:W-:Y:S01]  /*55d0*/  IMAD.MOV R14, RZ, RZ, -R14 ;  /* 0x000000ffff0e7224 */ /* 0x000fe200078e0a0e */
[----:B----4-:R-:W-:Y:S01]  /*55e0*/  SHF.R.U64 R0, R4, R26, R5 ;  /* 0x0000001a04007219 */ /* 0x010fe20000001205 */
[----:B--2---:R-:W-:Y:S01]  /*55f0*/  VIADD R5, R21, 0xffffffff ;  /* 0xffffffff15057836 */ /* 0x004fe20000000000 */
[----:B------:R-:W-:-:S03]  /*5600*/  LOP3.LUT R3, R12, R97, RZ, 0xc0, !PT ;  /* 0x000000610c037212 */ /* 0x000fc600078ec0ff */
[----:B------:R-:W-:Y:S01]  /*5610*/  IMAD.MOV R4, RZ, RZ, -R0 ;  /* 0x000000ffff047224 */ /* 0x000fe200078e0a00 */
[----:B------:R-:W-:Y:S01]  /*5620*/  LOP3.LUT R5, R10, R5, RZ, 0xc0, !PT ;  /* 0x000000050a057212 */ /* 0x000fe200078ec0ff */
[----:B------:R-:W-:Y:S02]  /*5630*/  IMAD R3, R94, R0, R3 ;  /* 0x000000005e037224 */ /* 0x000fe400078e0203 */
[----:B0-----:R-:W-:Y:S02]  /*5640*/  IMAD R0, R4, R27, R13 ;  /* 0x0000001b04007224 */ /* 0x001fe400078e020d */
[----:B------:R-:W-:Y:S02]  /*5650*/  @P0 IMAD R22, R15, R14, R20 ;  /* 0x0000000e0f160224 */ /* 0x000fe400078e0214 */
[----:B------:R-:W-:Y:S02]  /*5660*/  IMAD.MOV.U32 R4, RZ, RZ, 0x1 ;  /* 0x00000001ff047424 */ /* 0x000fe400078e00ff */
[----:B------:R-:W-:-:S02]  /*5670*/  IMAD R22, R3, R28, R22 ;  /* 0x0000001c03167224 */ /* 0x000fc400078e0216 */
[----:B------:R-:W-:Y:S01]  /*5680*/  IMAD R3, R0, R21, R5 ;  /* 0x0000001500037224 */ /* 0x000fe200078e0205 */
[----:B------:R-:W-:-:S04]  /*5690*/  PRMT R0, R4, 0x7610, R0 ;  /* 0x0000761004007816 */ /* 0x000fc80000000000 */
[----:B------:R-:W-:Y:S02]  /*56a0*/  SEL R19, R3, R22, !P0 ;  /* 0x0000001603137207 */ /* 0x000fe40004000000 */
[----:B------:R-:W-:-:S07]  /*56b0*/  SEL R22, R22, R3, !P0 ;  /* 0x0000000316167207 */ /* 0x000fce0004000000 */
.L_x_163:
[----:B------:R-:W-:Y:S02]  /*56c0*/  LOP3.LUT P0, RZ, R0, 0xff, RZ, 0xc0, !PT ;  /* 0x000000ff00ff7812 */ /* 0x000fe4000780c0ff */
[----:B------:R-:W-:-:S11]  /*56d0*/  LOP3.LUT R100, R100, 0x1, RZ, 0x3c, !PT ;  /* 0x0000000164647812 */ /* 0x000fd600078e3cff */
[----:B------:R-:W-:Y:S05]  /*56e0*/  @P0 BRA `(.L_x_166) ;  /* 0xffffffbc009c0947 */ /* 0x000fea000383ffff */
[----:B------:R-:W-:Y:S05]  /*56f0*/  EXIT ;  /* 0x000000000000794d */ /* 0x000fea0003800000 */
.L_x_13:
[----:B------:R-:W-:-:S08]  /*5700*/  ISETP.NE.AND P0, PT, R14, RZ, PT ;  /* 0x000000ff0e00720c */ /* 0x000fd00003f05270 */
[----:B0-----:R-:W0:-:S00]  /*5710*/  USETMAXREG.DEALLOC.CTAPOOL 0x28 ;  /* 0x00000028000079c8 */ /* 0x001e0000080e0500 */
[----:B------:R-:W-:Y:S05]  /*5720*/  @P0 EXIT ;  /* 0x000000000000094d */ /* 0x000fea0003800000 */
[----:B0-----:R-:W-:Y:S01]  /*5730*/  LOP3.LUT P0, RZ, R3, 0xff, RZ, 0xc0, !PT ;  /* 0x000000ff03ff7812 */ /* 0x001fe2000780c0ff */
[----:B------:R-:W-:Y:S02]  /*5740*/  IMAD.MOV.U32 R3, RZ, RZ, 0x1 ;  /* 0x00000001ff037424 */ /* 0x000fe400078e00ff */
[----:B------:R-:W-:-:S10]  /*5750*/  IMAD.MOV.U32 R8, RZ, RZ, RZ ;  /* 0x000000ffff087224 */ /* 0x000fd400078e00ff */
[----:B------:R-:W-:Y:S05]  /*5760*/  @!P0 BRA `(.L_x_167) ;  /* 0x0000000c000c8947 */ /* 0x000fea0003800000 */
[----:B------:R-:W-:Y:S01]  /*5770*/  LOP3.LUT P0, RZ, R5, 0x1f, RZ, 0xc0, !PT ;  /* 0x0000001f05ff7812 */ /* 0x000fe2000780c0ff */
[----:B------:R-:W-:Y:S01]  /*5780*/  ULDC UR5, c[0x0][0x658] ;  /* 0x0001960000057ab9 */ /* 0x000fe20000000800 */
[----:B------:R-:W-:Y:S01]  /*5790*/  UMOV UR6, 0xffffffff ;  /* 0xffffffff00067882 */ /* 0x000fe20000000000 */
[----:B------:R-:W-:Y:S01]  /*57a0*/  BSSY B0, `(.L_x_167) ;  /* 0x00000bf000007945 */ /* 0x000fe20003800000 */
[----:B------:R-:W-:Y:S01]  /*57b0*/  USHF.L.U32 UR6, UR6, UR5, URZ ;  /* 0x0000000506067299 */ /* 0x000fe2000800063f */
[C---:B------:R-:W-:Y:S01]  /*57c0*/  ISETP.NE.AND P2, PT, R4.reuse, RZ, PT ;  /* 0x000000ff0400720c */ /* 0x040fe20003f45270 */
[----:B------:R-:W-:Y:S01]  /*57d0*/  IMAD.MOV.U32 R10, RZ, RZ, 0x1 ;  /* 0x00000001ff0a7424 */ /* 0x000fe200078e00ff */
[----:B------:R-:W-:Y:S01]  /*57e0*/  ISETP.NE.OR P0, PT, R4, RZ, !P0 ;  /* 0x000000ff0400720c */ /* 0x000fe20004705670 */
[----:B------:R-:W-:Y:S01]  /*57f0*/  IMAD.MOV.U32 R3, RZ, RZ, 0x1 ;  /* 0x00000001ff037424 */ /* 0x000fe200078e00ff */
[----:B------:R-:W-:Y:S01]  /*5800*/  LOP3.LUT R9, R23, 0x2, RZ, 0xfc, !PT ;  /* 0x0000000217097812 */ /* 0x000fe200078efcff */
[----:B------:R-:W-:Y:S01]  /*5810*/  IMAD.MOV.U32 R8, RZ, RZ, RZ ;  /* 0x000000ffff087224 */ /* 0x000fe200078e00ff */
[----:B------:R-:W-:Y:S01]  /*5820*/  ULDC UR4, c[0x0][0x600] ;  /* 0x0001800000047ab9 */ /* 0x000fe20000000800 */
[----:B------:R-:W-:Y:S01]  /*5830*/  UMOV UR7, 0x1 ;  /* 0x0000000100077882 */ /* 0x000fe20000000000 */
[----:B------:R-:W-:-:S02]  /*5840*/  UIADD3 UR19, UR40, 0x1, URZ ;  /* 0x0000000128137890 */ /* 0x000fc4000fffe03f */
[----:B------:R-:W-:Y:S02]  /*5850*/  UIADD3 UR15, UR4, -0x1, URZ ;  /* 0xffffffff040f7890 */ /* 0x000fe4000fffe03f */
[----:B------:R-:W-:Y:S02]  /*5860*/  USHF.L.U32 UR17, UR7, UR5, URZ ;  /* 0x0000000507117299 */ /* 0x000fe4000800063f */
[----:B------:R-:W-:Y:S01]  /*5870*/  ULOP3.LUT UR16, URZ, UR6, URZ, 0x33, !UPT ;  /* 0x000000063f107292 */ /* 0x000fe2000f8e333f */
[----:B------:R-:W-:-:S11]  /*5880*/  ULDC.64 UR20, c[0x0][0x198] ;  /* 0x0000660000147ab9 */ /* 0x000fd60000000a00 */
.L_x_179:
[----:B------:R-:W-:-:S03]  /*5890*/  UMOV UR4, 0xffffffff ;  /* 0xffffffff00047882 */ /* 0x000fc60000000000 */
[----:B------:R-:W-:Y:S05]  /*58a0*/  BRA.DIV UR4, `(.L_x_168) ;  /* 0x0000000e04fc7947 */ /* 0x000fea000b800000 */
[----:B------:R-:W-:-:S13]  /*58b0*/  ELECT P6, URZ, PT ;  /* 0x00000000003f782f */ /* 0x000fda00038c0000 */
.L_x_193:
[----:B------:R-:W0:Y:S01]  /*58c0*/  LDC R4, c[0x0][0x28c] ;  /* 0x0000a300ff047b82 */ /* 0x000e220000000800 */
[----:B------:R-:W-:Y:S01]  /*58d0*/  BSSY B1, `(.L_x_169) ;  /* 0x0000037000017945 */ /* 0x000fe20003800000 */
[----:B0-----:R-:W-:-:S13]  /*58e0*/  ISETP.LT.OR P6, PT, R4, 0x1, !P6 ;  /* 0x000000010400780c */ /* 0x001fda00077c1670 */
[----:B------:R-:W-:Y:S05]  /*58f0*/  @P6 BRA `(.L_x_170) ;  /* 0x0000000000d06947 */ /* 0x000fea0003800000 */
[----:B------:R-:W-:Y:S02]  /*5900*/  IMAD.SHL.U32 R19, R19, 0x80, RZ ;  /* 0x0000008013137824 */ /* 0x000fe400078e00ff */
[----:B------:R-:W-:Y:S02]  /*5910*/  IMAD.SHL.U32 R22, R22, 0x40, RZ ;  /* 0x0000004016167824 */ /* 0x000fe400078e00ff */
[----:B------:R-:W-:Y:S02]  /*5920*/  IMAD.MOV.U32 R13, RZ, RZ, RZ ;  /* 0x000000ffff0d7224 */ /* 0x000fe400078e00ff */
[----:B------:R-:W-:Y:S02]  /*5930*/  IMAD.U32 R14, RZ, RZ, UR19 ;  /* 0x00000013ff0e7e24 */ /* 0x000fe4000f8e00ff */
[----:B------:R-:W-:Y:S02]  /*5940*/  IMAD.MOV.U32 R4, RZ, RZ, R3 ;  /* 0x000000ffff047224 */ /* 0x000fe400078e0003 */
[----:B------:R-:W-:-:S07]  /*5950*/  IMAD.MOV.U32 R5, RZ, RZ, R8 ;  /* 0x000000ffff057224 */ /* 0x000fce00078e0008 */
.L_x_174:
[----:B------:R-:W0:Y:S01]  /*5960*/  S2R R7, SR_CgaCtaId ;  /* 0x0000000000077919 */ /* 0x000e220000008800 */
[----:B------:R-:W-:-:S04]  /*5970*/  MOV R6, 0x400 ;  /* 0x0000040000067802 */ /* 0x000fc80000000f00 */
[----:B0-----:R-:W-:Y:S02]  /*5980*/  LEA R12, R7, R6, 0x18 ;  /* 0x00000006070c7211 */ /* 0x001fe400078ec0ff */
[----:B------:R-:W-:Y:S01]  /*5990*/  SHF.L.U32 R6, R4, 0x1f, RZ ;  /* 0x0000001f04067819 */ /* 0x000fe200000006ff */
[----:B------:R-:W0:Y:S02]  /*59a0*/  @!P2 LDC R7, c[0x0][0x500] ;  /* 0x00014000ff07ab82 */ /* 0x000e240000000800 */
[----:B------:R-:W-:-:S04]  /*59b0*/  IMAD R11, R5, 0x8, R12 ;  /* 0x00000008050b7824 */ /* 0x000fc800078e020c */
[----:B------:R-:W1:Y:S02]  /*59c0*/  SYNCS.PHASECHK.TRANS64.TRYWAIT P1, [R11+URZ+0x28], R6 ;  /* 0x000028060b0075a7 */ /* 0x000e64000802017f */
[----:B-1----:R-:W-:Y:S05]  /*59d0*/  @!P1 BRA `(.L_x_171) ;  /* 0x0000000c00d09947 */ /* 0x002fea0003800000 */
.L_x_194:
[----:B-1----:R-:W-:Y:S01]  /*59e0*/  PRMT R6, R9, 0x9910, RZ ;  /* 0x0000991009067816 */ /* 0x002fe200000000ff */
[----:B0-----:R0:W-:Y:S03]  /*59f0*/  @!P2 SYNCS.ARRIVE.TRANS64 RZ, [R11+URZ], R7 ;  /* 0x000000070bffa9a7 */ /* 0x0011e6000800003f */
[----:B------:R-:W-:-:S13]  /*5a00*/  ISETP.NE.AND P1, PT, R6, 0x2, PT ;  /* 0x000000020600780c */ /* 0x000fda0003f25270 */
[----:B0-----:R-:W-:Y:S05]  /*5a10*/  @P1 BRA `(.L_x_172) ;  /* 0x0000000000041947 */ /* 0x001fea0003800000 */
[----:B------:R-:W-:Y:S01]  /*5a20*/  BPT.TRAP 0x1 ;  /* 0x000000040000795c */ /* 0x000fe20000300000 */
.L_x_172:
[----:B------:R-:W-:Y:S05]  /*5a30*/  @P0 BRA `(.L_x_173) ;  /* 0x0000000000040947 */ /* 0x000fea0003800000 */
[----:B------:R-:W-:Y:S01]  /*5a40*/  BPT.TRAP 0x1 ;  /* 0x000000040000795c */ /* 0x000fe20000300000 */
.L_x_173:
[--C-:B------:R-:W-:Y:S01]  /*5a50*/  IMAD R6, R5, 0x800, R12.reuse ;  /* 0x0000080005067824 */ /* 0x100fe200078e020c */
[----:B------:R-:W-:Y:S01]  /*5a60*/  R2UR UR9, R11 ;  /* 0x000000000b0972ca */ /* 0x000fe200000e0000 */
[C---:B------:R-:W-:Y:S01]  /*5a70*/  IMAD R12, R5.reuse, 0x1000, R12 ;  /* 0x00001000050c7824 */ /* 0x040fe200078e020c */
[----:B------:R-:W-:Y:S01]  /*5a80*/  UIADD3 UR4, UP0, UR20, 0xf0, URZ ;  /* 0x000000f014047890 */ /* 0x000fe2000ff1e03f */
[----:B------:R-:W-:Y:S01]  /*5a90*/  VIADD R14, R14, 0xffffffff ;  /* 0xffffffff0e0e7836 */ /* 0x000fe20000000000 */
[----:B------:R-:W-:Y:S01]  /*5aa0*/  R2UR UR5, R6 ;  /* 0x00000000060572ca */ /* 0x000fe200000e0000 */
[----:B------:R-:W-:Y:S01]  /*5ab0*/  UIADD3 UR22, UP1, UR20, 0x1f0, URZ ;  /* 0x000001f014167890 */ /* 0x000fe2000ff3e03f */
[----:B------:R-:W-:Y:S01]  /*5ac0*/  R2UR UR8, R12 ;  /* 0x000000000c0872ca */ /* 0x000fe200000e0000 */
[----:B------:R-:W-:Y:S01]  /*5ad0*/  VIADD R5, R5, 0x1 ;  /* 0x0000000105057836 */ /* 0x000fe20000000000 */
[----:B------:R-:W-:Y:S01]  /*5ae0*/  R2UR UR11, R22 ;  /* 0x00000000160b72ca */ /* 0x000fe200000e0000 */
[----:B------:R-:W-:Y:S01]  /*5af0*/  UIADD3.X UR23, URZ, UR21, URZ, UP1, !UPT ;  /* 0x000000153f177290 */ /* 0x000fe20008ffe43f */
[----:B------:R-:W-:Y:S01]  /*5b00*/  R2UR UR10, R13 ;  /* 0x000000000d0a72ca */ /* 0x000fe200000e0000 */
[----:B------:R-:W-:Y:S01]  /*5b10*/  UMOV UR6, 0x0 ;  /* 0x0000000000067882 */ /* 0x000fe20000000000 */
[----:B------:R-:W-:Y:S01]  /*5b20*/  R2UR UR12, R18 ;  /* 0x00000000120c72ca */ /* 0x000fe200000e0000 */
[----:B------:R-:W-:Y:S01]  /*5b30*/  UMOV UR7, 0x10000000 ;  /* 0x1000000000077882 */ /* 0x000fe20000000000 */
[----:B------:R-:W-:Y:S01]  /*5b40*/  R2UR UR18, R19 ;  /* 0x00000000131272ca */ /* 0x000fe200000e0000 */
[----:B------:R-:W-:Y:S01]  /*5b50*/  VIADD R13, R13, 0x20 ;  /* 0x000000200d0d7836 */ /* 0x000fe20000000000 */
[----:B------:R-:W-:Y:S01]  /*5b60*/  ISETP.GT.AND P3, PT, R14, 0x1, PT ;  /* 0x000000010e00780c */ /* 0x000fe20003f64270 */
[----:B------:R-:W-:Y:S01]  /*5b70*/  UIADD3 UR13, UR5, 0x180, URZ ;  /* 0x00000180050d7890 */ /* 0x000fe2000fffe03f */
[----:B------:R-:W-:Y:S01]  /*5b80*/  ISETP.NE.AND P1, PT, R5, 0x5, PT ;  /* 0x000000050500780c */ /* 0x000fe20003f25270 */
[----:B------:R-:W-:-:S02]  /*5b90*/  UIADD3.X UR5, URZ, UR21, URZ, UP0, !UPT ;  /* 0x000000153f057290 */ /* 0x000fc400087fe43f */
[----:B------:R-:W-:Y:S01]  /*5ba0*/  UIADD3 UR14, UR8, 0x2980, URZ ;  /* 0x00002980080e7890 */ /* 0x000fe2000fffe03f */
[----:B------:R-:W-:Y:S02]  /*5bb0*/  SEL R7, RZ, 0x1, P1 ;  /* 0x00000001ff077807 */ /* 0x000fe40000800000 */
[----:B------:R-:W-:Y:S01]  /*5bc0*/  UMOV UR8, UR13 ;  /* 0x0000000d00087c82 */ /* 0x000fe20008000000 */
[----:B------:R-:W-:Y:S02]  /*5bd0*/  SEL R5, R5, RZ, P1 ;  /* 0x000000ff05057207 */ /* 0x000fe40000800000 */
[----:B------:R-:W-:Y:S01]  /*5be0*/  LOP3.LUT R4, R4, R7, RZ, 0x3c, !PT ;  /* 0x0000000704047212 */ /* 0x000fe200078e3cff */
[----:B------:R0:W-:Y:S02]  /*5bf0*/  UTMALDG.3D [UR8], [UR4], desc[UR6] ;  /* 0x00000608040075b4 */ /* 0x0001e40008011000 */
[----:B0-----:R-:W-:Y:S01]  /*5c00*/  UMOV UR8, UR14 ;  /* 0x0000000e00087c82 */ /* 0x001fe20008000000 */
[----:B------:R-:W-:-:S02]  /*5c10*/  UMOV UR11, UR18 ;  /* 0x00000012000b7c82 */ /* 0x000fc40008000000 */
[----:B------:R0:W-:Y:S02]  /*5c20*/  UTMALDG.3D [UR8], [UR22], desc[UR6] ;  /* 0x00000608160075b4 */ /* 0x0001e40008011000 */
[----:B0-----:R-:W-:Y:S05]  /*5c30*/  @P3 BRA `(.L_x_174) ;  /* 0xfffffffc00483947 */ /* 0x001fea000383ffff */
.L_x_170:
[----:B------:R-:W-:Y:S05]  /*5c40*/  BSYNC B1 ;  /* 0x0000000000017941 */ /* 0x000fea0003800000 */
.L_x_169:
[----:B------:R-:W2:Y:S01]  /*5c50*/  LDL.64 R20, [R1] ;  /* 0x0000000001147983 */ /* 0x000ea20000100a00 */
[----:B------:R-:W-:Y:S01]  /*5c60*/  LOP3.LUT P4, RZ, R10, 0xff, RZ, 0xc0, !PT ;  /* 0x000000ff0aff7812 */ /* 0x000fe2000788c0ff */
[----:B------:R-:W-:Y:S01]  /*5c70*/  VIADD R7, R8, UR40 ;  /* 0x0000002808077c36 */ /* 0x000fe20008000000 */
[----:B------:R-:W-:Y:S01]  /*5c80*/  ULDC.64 UR4, c[0x0][0x650] ;  /* 0x0001940000047ab9 */ /* 0x000fe20000000a00 */
[----:B------:R-:W-:Y:S01]  /*5c90*/  IMAD.U32 R8, RZ, RZ, UR40 ;  /* 0x00000028ff087e24 */ /* 0x000fe2000f8e00ff */
[----:B------:R-:W-:Y:S01]  /*5ca0*/  UISETP.GE.U32.AND UP0, UPT, UR40, 0x5, UPT ;  /* 0x000000052800788c */ /* 0x000fe2000bf06070 */
[----:B------:R-:W-:Y:S01]  /*5cb0*/  BSSY B1, `(.L_x_175) ;  /* 0x000006b000017945 */ /* 0x000fe20003800000 */
[----:B------:R-:W-:Y:S01]  /*5cc0*/  ISETP.GT.U32.AND P1, PT, R7, 0x4, PT ;  /* 0x000000040700780c */ /* 0x000fe20003f24070 */
[----:B------:R-:W-:Y:S01]  /*5cd0*/  IMAD.MOV.U32 R22, RZ, RZ, -0x1 ;  /* 0xffffffffff167424 */ /* 0x000fe200078e00ff */
[----:B------:R-:W-:Y:S01]  /*5ce0*/  PRMT R10, RZ, 0x7610, R10 ;  /* 0x00007610ff0a7816 */ /* 0x000fe2000000000a */
[----:B------:R-:W-:Y:S01]  /*5cf0*/  IMAD.MOV.U32 R19, RZ, RZ, -0x1 ;  /* 0xffffffffff137424 */ /* 0x000fe200078e00ff */
[----:B------:R-:W-:Y:S01]  /*5d00*/  ISETP.LT.U32.AND P1, PT, R8, 0x5, P1 ;  /* 0x000000050800780c */ /* 0x000fe20000f21070 */
[----:B------:R-:W-:Y:S01]  /*5d10*/  IMAD.MOV.U32 R18, RZ, RZ, -0x1 ;  /* 0xffffffffff127424 */ /* 0x000fe200078e00ff */
[----:B------:R-:W-:Y:S01]  /*5d20*/  PLOP3.LUT P3, PT, PT, PT, UP0, 0x80, 0x0 ;  /* 0x000000000000781c */ /* 0x000fe20003f6f008 */
[----:B------:R-:W0:Y:S01]  /*5d30*/  @P4 S2R R5, SR_CgaCtaId ;  /* 0x0000000000054919 */ /* 0x000e220000008800 */
[----:B------:R-:W-:-:S04]  /*5d40*/  @P4 MOV R4, 0x400 ;  /* 0x0000040000044802 */ /* 0x000fc80000000f00 */
[----:B0-----:R-:W-:Y:S01]  /*5d50*/  @P4 LEA R6, R5, R4, 0x18 ;  /* 0x0000000405064211 */ /* 0x001fe200078ec0ff */
[----:B------:R-:W-:Y:S01]  /*5d60*/  IMAD.WIDE.U32 R4, R7, -0x33333333, RZ ;  /* 0xcccccccd07047825 */ /* 0x000fe200078e00ff */
[----:B------:R-:W-:Y:S02]  /*5d70*/  SEL R4, RZ, 0x1, !P1 ;  /* 0x00000001ff047807 */ /* 0x000fe40004800000 */
[----:B------:R0:W-:Y:S02]  /*5d80*/  @P4 SYNCS.ARRIVE.TRANS64.A1T0 RZ, [R6+URZ+0x88], RZ ;  /* 0x000088ff06ff49a7 */ /* 0x0001e4000810003f */
[----:B------:R-:W-:Y:S02]  /*5d90*/  LOP3.LUT R3, R3, R4, RZ, 0x3c, !PT ;  /* 0x0000000403037212 */ /* 0x000fe400078e3cff */
[----:B------:R-:W-:Y:S02]  /*5da0*/  PRMT R4, RZ, 0x7610, R4 ;  /* 0x00007610ff047816 */ /* 0x000fe40000000004 */
[----:B0-----:R-:W-:-:S04]  /*5db0*/  SHF.R.U32.HI R6, RZ, 0x2, R5 ;  /* 0x00000002ff067819 */ /* 0x001fc80000011605 */
[----:B------:R-:W-:Y:S01]  /*5dc0*/  @P3 LOP3.LUT R3, R3, 0x1, R6, 0x78, !PT ;  /* 0x0000000103033812 */ /* 0x000fe200078e7806 */
[----:B------:R-:W-:Y:S01]  /*5dd0*/  IMAD R8, R6, -0x5, R7 ;  /* 0xfffffffb06087824 */ /* 0x000fe200078e0207 */
[----:B--2---:R-:W-:-:S04]  /*5de0*/  IADD3 R16, P4, R16, R20, RZ ;  /* 0x0000001410107210 */ /* 0x004fc80007f9e0ff */
[----:B------:R-:W-:Y:S01]  /*5df0*/  ISETP.GE.U32.AND P1, PT, R16, UR4, PT ;  /* 0x0000000410007c0c */ /* 0x000fe2000bf26070 */
[----:B------:R-:W-:-:S05]  /*5e00*/  IMAD.X R17, R17, 0x1, R0, P4 ;  /* 0x0000000111117824 */ /* 0x000fca00020e0600 */
[----:B------:R-:W-:-:S13]  /*5e10*/  ISETP.GE.U32.AND.EX P1, PT, R17, UR5, PT, P1 ;  /* 0x0000000511007c0c */ /* 0x000fda000bf26110 */
[----:B------:R-:W-:Y:S05]  /*5e20*/  @P1 BRA `(.L_x_176) ;  /* 0x00000004004c1947 */ /* 0x000fea0003800000 */
[----:B------:R-:W0:Y:S01]  /*5e30*/  S2R R12, SR_CTAID.X ;  /* 0x00000000000c7919 */ /* 0x000e220000002500 */
[----:B------:R-:W-:Y:S01]  /*5e40*/  ULDC.64 UR4, c[0x0][0x628] ;  /* 0x00018a0000047ab9 */ /* 0x000fe20000000a00 */
[----:B------:R-:W1:Y:S01]  /*5e50*/  LDC R13, c[0x0][0x144] ;  /* 0x00005100ff0d7b82 */ /* 0x000e620000000800 */
[----:B------:R-:W-:Y:S01]  /*5e60*/  ISETP.NE.U32.AND P1, PT, RZ, UR4, PT ;  /* 0x00000004ff007c0c */ /* 0x000fe2000bf25070 */
[----:B------:R-:W2:Y:S01]  /*5e70*/  S2R R11, SR_CTAID.Y ;  /* 0x00000000000b7919 */ /* 0x000ea20000002600 */
[----:B------:R-:W-:Y:S01]  /*5e80*/  ULDC UR6, c[0x0][0x150] ;  /* 0x0000540000067ab9 */ /* 0x000fe20000000800 */
[----:B------:R-:W-:Y:S01]  /*5e90*/  ULDC UR7, c[0x0][0x630] ;  /* 0x00018c0000077ab9 */ /* 0x000fe20000000800 */
[----:B------:R-:W-:Y:S01]  /*5ea0*/  ISETP.NE.AND.EX P1, PT, RZ, UR5, PT, P1 ;  /* 0x00000005ff007c0c */ /* 0x000fe2000bf25310 */
[----:B------:R-:W-:Y:S01]  /*5eb0*/  IMAD.MOV.U32 R4, RZ, RZ, R16 ;  /* 0x000000ffff047224 */ /* 0x000fe200078e0010 */
[----:B0-----:R-:W-:-:S05]  /*5ec0*/  I2FP.F32.U32 R5, R12 ;  /* 0x0000000c00057245 */ /* 0x001fca0000201000 */
[----:B------:R-:W-:Y:S01]  /*5ed0*/  FMUL R14, R5, UR6 ;  /* 0x00000006050e7c20 */ /* 0x000fe20008400000 */
[----:B------:R-:W-:-:S05]  /*5ee0*/  IMAD.MOV.U32 R5, RZ, RZ, R17 ;  /* 0x000000ffff057224 */ /* 0x000fca00078e0011 */
[----:B--2---:R-:W-:Y:S05]  /*5ef0*/  @!P1 BRA `(.L_x_177) ;  /* 0x0000000000289947 */ /* 0x004fea0003800000 */
[----:B------:R-:W-:Y:S02]  /*5f00*/  ULDC UR6, c[0x0][0x634] ;  /* 0x00018d0000067ab9 */ /* 0x000fe40000000800 */
[----:B------:R-:W-:-:S05]  /*5f10*/  IADD3 R5, P1, R16, UR6, RZ ;  /* 0x0000000610057c10 */ /* 0x000fca000ff3e0ff */
[----:B------:R-:W-:-:S04]  /*5f20*/  IMAD.X R15, RZ, RZ, R17, P1 ;  /* 0x000000ffff0f7224 */ /* 0x000fc800008e0611 */
[----:B------:R-:W-:-:S04]  /*5f30*/  IMAD.WIDE.U32 R6, R15, UR4, RZ ;  /* 0x000000040f067c25 */ /* 0x000fc8000f8e00ff */
[----:B------:R-:W-:-:S04]  /*5f40*/  IMAD.WIDE.U32 R6, P1, R5, UR5, R6 ;  /* 0x0000000505067c25 */ /* 0x000fc8000f820006 */
[----:B------:R-:W-:-:S04]  /*5f50*/  IMAD.WIDE.U32 R4, R5, UR4, RZ ;  /* 0x0000000405047c25 */ /* 0x000fc8000f8e00ff */
[----:B------:R-:W-:Y:S01]  /*5f60*/  IMAD.MOV.U32 R4, RZ, RZ, R7 ;  /* 0x000000ffff047224 */ /* 0x000fe200078e0007 */
[----:B------:R-:W-:Y:S01]  /*5f70*/  IADD3 RZ, P3, R5, R6, RZ ;  /* 0x0000000605ff7210 */ /* 0x000fe20007f7e0ff */
[----:B------:R-:W-:-:S04]  /*5f80*/  IMAD.X R5, RZ, RZ, RZ, P1 ;  /* 0x000000ffff057224 */ /* 0x000fc800008e06ff */
[----:B------:R-:W-:-:S08]  /*5f90*/  IMAD.WIDE.U32.X R4, R15, UR5, R4, P3 ;  /* 0x000000050f047c25 */ /* 0x000fd000098e0404 */
.L_x_177:
[--C-:B------:R-:W-:Y:S01]  /*5fa0*/  SHF.R.U64 R18, R4, UR7, R5.reuse ;  /* 0x0000000704127c19 */ /* 0x100fe20008001205 */
[----:B------:R-:W0:Y:S01]  /*5fb0*/  F2I.U32.TRUNC.NTZ R14, R14 ;  /* 0x0000000e000e7305 */ /* 0x000e22000020f000 */
[----:B------:R-:W-:Y:S01]  /*5fc0*/  SHF.R.U32.HI R4, RZ, UR7, R5 ;  /* 0x00000007ff047c19 */ /* 0x000fe20008011605 */
[----:B------:R-:W-:Y:S01]  /*5fd0*/  ULDC.64 UR4, c[0x0][0x620] ;  /* 0x0001880000047ab9 */ /* 0x000fe20000000a00 */
[----:B------:R-:W-:Y:S01]  /*5fe0*/  IADD3 R7, P1, RZ, -R18, RZ ;  /* 0x80000012ff077210 */ /* 0x000fe20007f3e0ff */
[----:B------:R-:W-:Y:S01]  /*5ff0*/  ULDC.64 UR6, c[0x0][0x640] ;  /* 0x0001900000067ab9 */ /* 0x000fe20000000a00 */
[----:B------:R-:W2:Y:S03]  /*6000*/  LDC R20, c[0x0][0x148] ;  /* 0x00005200ff147b82 */ /* 0x000ea60000000800 */
[----:B------:R-:W-:Y:S01]  /*6010*/  IMAD.X R4, RZ, RZ, ~R4, P1 ;  /* 0x000000ffff047224 */ /* 0x000fe200008e0e04 */
[----:B------:R-:W-:-:S03]  /*6020*/  ISETP.NE.U32.AND P1, PT, RZ, UR6, PT ;  /* 0x00000006ff007c0c */ /* 0x000fc6000bf25070 */
[----:B------:R-:W-:Y:S01]  /*6030*/  IMAD R6, R4, UR4, RZ ;  /* 0x0000000404067c24 */ /* 0x000fe2000f8e02ff */
[----:B------:R-:W-:Y:S01]  /*6040*/  ISETP.NE.AND.EX P1, PT, RZ, UR7, PT, P1 ;  /* 0x00000007ff007c0c */ /* 0x000fe2000bf25310 */
[----:B------:R-:W-:Y:S01]  /*6050*/  IMAD.WIDE.U32 R4, R7, UR4, R16 ;  /* 0x0000000407047c25 */ /* 0x000fe2000f8e0010 */
[----:B------:R-:W-:-:S03]  /*6060*/  ULDC UR4, c[0x0][0x618] ;  /* 0x0001860000047ab9 */ /* 0x000fc60000000800 */
[----:B------:R-:W-:Y:S01]  /*6070*/  IMAD R7, R7, UR5, R6 ;  /* 0x0000000507077c24 */ /* 0x000fe2000f8e0206 */
[----:B------:R-:W-:Y:S01]  /*6080*/  ULDC UR5, c[0x0][0x154] ;  /* 0x0000550000057ab9 */ /* 0x000fe20000000800 */
[----:B0-----:R-:W-:Y:S02]  /*6090*/  IMAD.MOV R6, RZ, RZ, -R14 ;  /* 0x000000ffff067224 */ /* 0x001fe400078e0a0e */
[----:B------:R-:W-:Y:S02]  /*60a0*/  IMAD.IADD R5, R5, 0x1, R7 ;  /* 0x0000000105057824 */ /* 0x000fe400078e0207 */
[----:B-1----:R-:W-:Y:S01]  /*60b0*/  IMAD R12, R13, R6, R12 ;  /* 0x000000060d0c7224 */ /* 0x002fe200078e020c */
[----:B------:R-:W-:Y:S02]  /*60c0*/  I2FP.F32.U32 R6, R11 ;  /* 0x0000000b00067245 */ /* 0x000fe40000201000 */
[--C-:B------:R-:W-:Y:S02]  /*60d0*/  SHF.R.U64 R13, R4, UR4, R5.reuse ;  /* 0x00000004040d7c19 */ /* 0x100fe40008001205 */
[----:B------:R-:W-:Y:S01]  /*60e0*/  SHF.R.U32.HI R4, RZ, UR4, R5 ;  /* 0x00000004ff047c19 */ /* 0x000fe20008011605 */
[----:B------:R-:W-:Y:S01]  /*60f0*/  FMUL R6, R6, UR5 ;  /* 0x0000000506067c20 */ /* 0x000fe20008400000 */
[----:B------:R-:W-:-:S02]  /*6100*/  ULDC UR4, c[0x0][0x608] ;  /* 0x0001820000047ab9 */ /* 0x000fc40000000800 */
[--C-:B------:R-:W-:Y:S01]  /*6110*/  SHF.R.U64 R15, R13, UR4, R4.reuse ;  /* 0x000000040d0f7c19 */ /* 0x100fe20008001204 */
[----:B------:R0:W1:Y:S01]  /*6120*/  F2I.U32.TRUNC.NTZ R21, R6 ;  /* 0x0000000600157305 */ /* 0x000062000020f000 */
[----:B------:R-:W-:Y:S01]  /*6130*/  SHF.R.U32.HI R4, RZ, UR4, R4 ;  /* 0x00000004ff047c19 */ /* 0x000fe20008011604 */
[----:B------:R-:W-:-:S03]  /*6140*/  ULDC UR4, c[0x0][0x658] ;  /* 0x0001960000047ab9 */ /* 0x000fc60000000800 */
[--C-:B------:R-:W-:Y:S02]  /*6150*/  SHF.R.U64 R14, R15, UR4, R4.reuse ;  /* 0x000000040f0e7c19 */ /* 0x100fe40008001204 */
[----:B------:R-:W-:-:S03]  /*6160*/  SHF.R.U32.HI R19, RZ, UR4, R4 ;  /* 0x00000004ff137c19 */ /* 0x000fc60008011604 */
[----:B------:R-:W-:Y:S02]  /*6170*/  IMAD.MOV.U32 R4, RZ, RZ, R14 ;  /* 0x000000ffff047224 */ /* 0x000fe400078e000e */
[----:B------:R-:W-:Y:S01]  /*6180*/  IMAD.MOV.U32 R5, RZ, RZ, R19 ;  /* 0x000000ffff057224 */ /* 0x000fe200078e0013 */
[----:B0-----:R-:W-:Y:S06]  /*6190*/  @!P1 BRA `(.L_x_178) ;  /* 0x0000000000289947 */ /* 0x001fec0003800000 */
        /* <DEDUP_REMOVED lines=10> */
.L_x_178:
[----:B------:R-:W-:Y:S01]  /*6240*/  ISETP.NE.AND P1, PT, R2, 0x1, PT ;  /* 0x000000010200780c */ /* 0x000fe20003f25270 */
[----:B------:R-:W-:Y:S01]  /*6250*/  ULDC UR4, c[0x0][0x648] ;  /* 0x0001920000047ab9 */ /* 0x000fe20000000800 */
[----:B------:R-:W-:Y:S01]  /*6260*/  LOP3.LUT R15, R15, UR16, RZ, 0xc0, !PT ;  /* 0x000000100f0f7c12 */ /* 0x000fe2000f8ec0ff */
[----:B-1----:R-:W-:Y:S01]  /*6270*/  IMAD.MOV R21, RZ, RZ, -R21 ;  /* 0x000000ffff157224 */ /* 0x002fe200078e0a15 */
[----:B------:R-:W-:Y:S01]  /*6280*/  SHF.R.U64 R4, R4, UR4, R5 ;  /* 0x0000000404047c19 */ /* 0x000fe20008001205 */
[----:B------:R-:W-:Y:S01]  /*6290*/  ULDC UR4, c[0x0][0x638] ;  /* 0x00018e0000047ab9 */ /* 0x000fe20000000800 */
[----:B------:R-:W-:Y:S01]  /*62a0*/  LOP3.LUT R13, R13, UR15, RZ, 0xc0, !PT ;  /* 0x0000000f0d0d7c12 */ /* 0x000fe2000f8ec0ff */
[----:B------:R-:W-:Y:S02]  /*62b0*/  ULDC UR5, c[0x0][0x610] ;  /* 0x0001840000057ab9 */ /* 0x000fe40000000800 */
[----:B------:R-:W-:Y:S02]  /*62c0*/  IMAD.MOV R5, RZ, RZ, -R4 ;  /* 0x000000ffff057224 */ /* 0x000fe400078e0a04 */
[----:B------:R-:W-:-:S02]  /*62d0*/  IMAD R15, R4, UR17, R15 ;  /* 0x00000011040f7c24 */ /* 0x000fc4000f8e020f */
[----:B--2---:R-:W-:Y:S02]  /*62e0*/  @P1 IMAD R12, R20, R21, R11 ;  /* 0x00000015140c1224 */ /* 0x004fe400078e020b */
[----:B------:R-:W-:Y:S01]  /*62f0*/  IMAD R14, R5, UR4, R14 ;  /* 0x00000004050e7c24 */ /* 0x000fe2000f8e020e */
[----:B------:R-:W-:Y:S01]  /*6300*/  ULDC UR4, c[0x0][0x600] ;  /* 0x0001800000047ab9 */ /* 0x000fe20000000800 */
[----:B------:R-:W-:Y:S02]  /*6310*/  IMAD R12, R15, UR5, R12 ;  /* 0x000000050f0c7c24 */ /* 0x000fe4000f8e020c */
[----:B------:R-:W-:Y:S02]  /*6320*/  IMAD R5, R14, UR4, R13 ;  /* 0x000000040e057c24 */ /* 0x000fe4000f8e020d */
[----:B------:R-:W-:-:S03]  /*6330*/  IMAD.MOV.U32 R4, RZ, RZ, 0x1 ;  /* 0x00000001ff047424 */ /* 0x000fc600078e00ff */
[----:B------:R-:W-:Y:S02]  /*6340*/  SEL R19, R5, R12, !P1 ;  /* 0x0000000c05137207 */ /* 0x000fe40004800000 */
[----:B------:R-:W-:-:S07]  /*6350*/  SEL R22, R12, R5, !P1 ;  /* 0x000000050c167207 */ /* 0x000fce0004800000 */
.L_x_176:
[----:B------:R-:W-:Y:S05]  /*6360*/  BSYNC B1 ;  /* 0x0000000000017941 */ /* 0x000fea0003800000 */
.L_x_175:
[----:B------:R-:W-:-:S13]  /*6370*/  LOP3.LUT P1, RZ, R4, 0xff, RZ, 0xc0, !PT ;  /* 0x000000ff04ff7812 */ /* 0x000fda000782c0ff */
[----:B------:R-:W-:Y:S05]  /*6380*/  @P1 BRA `(.L_x_179) ;  /* 0xfffffff400401947 */ /* 0x000fea000383ffff */
[----:B------:R-:W-:Y:S05]  /*6390*/  BSYNC B0 ;  /* 0x0000000000007941 */ /* 0x000fea0003800000 */
.L_x_167:
[----:B------:R-:W-:-:S03]  /*63a0*/  UMOV UR4, 0xffffffff ;  /* 0xffffffff00047882 */ /* 0x000fc60000000000 */
[----:B------:R-:W-:Y:S05]  /*63b0*/  BRA.DIV UR4, `(.L_x_180) ;  /* 0x00000006046c7947 */ /* 0x000fea000b800000 */
[----:B------:R-:W-:-:S13]  /*63c0*/  ELECT P6, URZ, PT ;  /* 0x00000000003f782f */ /* 0x000fda00038c0000 */
.L_x_197:
[----:B------:R-:W-:Y:S04]  /*63d0*/  BSSY B0, `(.L_x_181) ;  /* 0x0000034000007945 */ /* 0x000fe80003800000 */
[----:B------:R-:W-:Y:S05]  /*63e0*/  @!P6 BRA `(.L_x_182) ;  /* 0x0000000000c8e947 */ /* 0x000fea0003800000 */
[----:B------:R-:W-:-:S04]  /*63f0*/  LOP3.LUT R23, R23, 0x2, RZ, 0xfc, !PT ;  /* 0x0000000217177812 */ /* 0x000fc800078efcff */
[----:B------:R-:W-:-:S13]  /*6400*/  ISETP.NE.AND P0, PT, R23, 0x3, PT ;  /* 0x000000031700780c */ /* 0x000fda0003f05270 */
[----:B------:R-:W-:Y:S05]  /*6410*/  @!P0 BRA `(.L_x_183) ;  /* 0x0000000000048947 */ /* 0x000fea0003800000 */
[----:B------:R-:W-:Y:S01]  /*6420*/  BPT.TRAP 0x1 ;  /* 0x000000040000795c */ /* 0x000fe20000300000 */
.L_x_183:
[----:B------:R-:W0:Y:S01]  /*6430*/  S2R R5, SR_CgaCtaId ;  /* 0x0000000000057919 */ /* 0x000e220000008800 */
[----:B------:R-:W-:Y:S02]  /*6440*/  MOV R0, 0x400 ;  /* 0x0000040000007802 */ /* 0x000fe40000000f00 */
[----:B------:R-:W-:Y:S02]  /*6450*/  SHF.L.U32 R2, R3, 0x1f, RZ ;  /* 0x0000001f03027819 */ /* 0x000fe400000006ff */
[----:B0-----:R-:W-:-:S05]  /*6460*/  LEA R5, R5, R0, 0x18 ;  /* 0x0000000005057211 */ /* 0x001fca00078ec0ff */
[----:B------:R-:W-:-:S04]  /*6470*/  VIADD R5, R5, 0x28 ;  /* 0x0000002805057836 */ /* 0x000fc80000000000 */
[C---:B------:R-:W-:Y:S02]  /*6480*/  IMAD R7, R8.reuse, 0x8, R5 ;  /* 0x0000000808077824 */ /* 0x040fe400078e0205 */
[----:B------:R-:W-:Y:S02]  /*6490*/  VIADD R8, R8, 0x1 ;  /* 0x0000000108087836 */ /* 0x000fe40000000000 */
[----:B------:R-:W0:Y:S03]  /*64a0*/  SYNCS.PHASECHK.TRANS64.TRYWAIT P0, [R7+URZ], R2 ;  /* 0x00000002070075a7 */ /* 0x000e26000800017f */
[----:B------:R-:W-:-:S04]  /*64b0*/  ISETP.NE.AND P1, PT, R8, 0x5, PT ;  /* 0x000000050800780c */ /* 0x000fc80003f25270 */
[----:B------:R-:W-:Y:S02]  /*64c0*/  SEL R0, RZ, 0x1, P1 ;  /* 0x00000001ff007807 */ /* 0x000fe40000800000 */
[----:B------:R-:W-:Y:S02]  /*64d0*/  SEL R8, R8, RZ, P1 ;  /* 0x000000ff08087207 */ /* 0x000fe40000800000 */
[----:B------:R-:W-:-:S03]  /*64e0*/  LOP3.LUT R9, R3, R0, RZ, 0x3c, !PT ;  /* 0x0000000003097212 */ /* 0x000fc600078e3cff */
[----:B------:R-:W-:Y:S01]  /*64f0*/  IMAD R6, R8, 0x8, R5 ;  /* 0x0000000808067824 */ /* 0x000fe200078e0205 */
[----:B------:R-:W-:Y:S01]  /*6500*/  SHF.L.U32 R3, R9, 0x1f, RZ ;  /* 0x0000001f09037819 */ /* 0x000fe200000006ff */
[----:B0-----:R-:W-:Y:S06]  /*6510*/  @!P0 BRA `(.L_x_184) ;  /* 0x0000000400348947 */ /* 0x001fec0003800000 */
.L_x_198:
[----:B------:R-:W1:Y:S01]  /*6520*/  SYNCS.PHASECHK.TRANS64.TRYWAIT P0, [R6+URZ], R3 ;  /* 0x00000003060075a7 */ /* 0x000e62000800017f */
[----:B------:R-:W-:-:S05]  /*6530*/  VIADD R0, R8, 0x1 ;  /* 0x0000000108007836 */ /* 0x000fca0000000000 */
[----:B------:R-:W-:-:S04]  /*6540*/  ISETP.NE.AND P1, PT, R0, 0x5, PT ;  /* 0x000000050000780c */ /* 0x000fc80003f25270 */
[----:B0-----:R-:W-:Y:S02]  /*6550*/  SEL R2, RZ, 0x1, P1 ;  /* 0x00000001ff027807 */ /* 0x001fe40000800000 */
[----:B------:R-:W-:Y:S02]  /*6560*/  SEL R0, R0, RZ, P1 ;  /* 0x000000ff00007207 */ /* 0x000fe40000800000 */
[----:B------:R-:W-:-:S03]  /*6570*/  LOP3.LUT R9, R9, R2, RZ, 0x3c, !PT ;  /* 0x0000000209097212 */ /* 0x000fc600078e3cff */
[----:B------:R-:W-:Y:S01]  /*6580*/  IMAD R7, R0, 0x8, R5 ;  /* 0x0000000800077824 */ /* 0x000fe200078e0205 */
[----:B------:R-:W-:Y:S01]  /*6590*/  SHF.L.U32 R4, R9, 0x1f, RZ ;  /* 0x0000001f09047819 */ /* 0x000fe200000006ff */
[----:B-1----:R-:W-:Y:S06]  /*65a0*/  @!P0 BRA `(.L_x_185) ;  /* 0x0000000400248947 */ /* 0x002fec0003800000 */
.L_x_199:
[----:B------:R-:W1:Y:S01]  /*65b0*/  SYNCS.PHASECHK.TRANS64.TRYWAIT P0, [R7+URZ], R4 ;  /* 0x00000004070075a7 */ /* 0x000e62000800017f */
[----:B------:R-:W-:-:S05]  /*65c0*/  VIADD R0, R0, 0x1 ;  /* 0x0000000100007836 */ /* 0x000fca0000000000 */
[----:B------:R-:W-:-:S04]  /*65d0*/  ISETP.NE.AND P1, PT, R0, 0x5, PT ;  /* 0x000000050000780c */ /* 0x000fc80003f25270 */
[----:B------:R-:W-:Y:S02]  /*65e0*/  SEL R2, RZ, 0x1, P1 ;  /* 0x00000001ff027807 */ /* 0x000fe40000800000 */
[----:B------:R-:W-:Y:S02]  /*65f0*/  SEL R0, R0, RZ, P1 ;  /* 0x000000ff00007207 */ /* 0x000fe40000800000 */
[----:B------:R-:W-:-:S03]  /*6600*/  LOP3.LUT R9, R9, R2, RZ, 0x3c, !PT ;  /* 0x0000000209097212 */ /* 0x000fc600078e3cff */
[----:B0-----:R-:W-:Y:S01]  /*6610*/  IMAD R6, R0, 0x8, R5 ;  /* 0x0000000800067824 */ /* 0x001fe200078e0205 */
[----:B------:R-:W-:Y:S01]  /*6620*/  SHF.L.U32 R3, R9, 0x1f, RZ ;  /* 0x0000001f09037819 */ /* 0x000fe200000006ff */
[----:B-1----:R-:W-:Y:S06]  /*6630*/  @!P0 BRA `(.L_x_186) ;  /* 0x0000000400148947 */ /* 0x002fec0003800000 */
.L_x_200:
[----:B------:R-:W1:Y:S01]  /*6640*/  SYNCS.PHASECHK.TRANS64.TRYWAIT P0, [R6+URZ], R3 ;  /* 0x00000003060075a7 */ /* 0x000e62000800017f */
[----:B------:R-:W-:-:S05]  /*6650*/  VIADD R0, R0, 0x1 ;  /* 0x0000000100007836 */ /* 0x000fca0000000000 */
[----:B------:R-:W-:-:S04]  /*6660*/  ISETP.NE.AND P1, PT, R0, 0x5, PT ;  /* 0x000000050000780c */ /* 0x000fc80003f25270 */
[----:B------:R-:W-:Y:S02]  /*6670*/  SEL R2, RZ, 0x1, P1 ;  /* 0x00000001ff027807 */ /* 0x000fe40000800000 */
[----:B------:R-:W-:Y:S02]  /*6680*/  SEL R0, R0, RZ, P1 ;  /* 0x000000ff00007207 */ /* 0x000fe40000800000 */
[----:B------:R-:W-:Y:S01]  /*6690*/  LOP3.LUT R2, R9, R2, RZ, 0x3c, !PT ;  /* 0x0000000209027212 */ /* 0x000fe200078e3cff */
[----:B-1----:R-:W-:Y:S06]  /*66a0*/  @!P0 BRA `(.L_x_187) ;  /* 0x00000004000c8947 */ /* 0x002fec0003800000 */
.L_x_201:
[----:B------:R-:W-:Y:S01]  /*66b0*/  IMAD R5, R0, 0x8, R5 ;  /* 0x0000000800057824 */ /* 0x000fe200078e0205 */
[----:B------:R-:W-:-:S07]  /*66c0*/  SHF.L.U32 R0, R2, 0x1f, RZ ;  /* 0x0000001f02007819 */ /* 0x000fce00000006ff */
.L_x_188:
[----:B--2---:R2:W3:Y:S02]  /*66d0*/  SYNCS.PHASECHK.TRANS64.TRYWAIT P0, [R5+URZ], R0 ;  /* 0x00000000050075a7 */ /* 0x0044e4000800017f */
[----:B---3--:R-:W-:Y:S05]  /*66e0*/  @!P0 NANOSLEEP.SYNCS 0x989680 ;  /* 0x009896800000895d */ /* 0x008fea0003900000 */
[----:B------:R-:W3:Y:S02]  /*66f0*/  @!P0 SYNCS.PHASECHK.TRANS64 P0, [R5+URZ], R0 ;  /* 0x00000000050085a7 */ /* 0x000ee4000800007f */
[----:B---3--:R-:W-:Y:S05]  /*6700*/  @!P0 BRA `(.L_x_188) ;  /* 0xfffffffc00f08947 */ /* 0x008fea000383ffff */
.L_x_182:
[----:B------:R-:W-:Y:S05]  /*6710*/  BSYNC B0 ;  /* 0x0000000000007941 */ /* 0x000fea0003800000 */
.L_x_181:
[----:B------:R-:W-:Y:S05]  /*6720*/  EXIT ;  /* 0x000000000000794d */ /* 0x000fea0003800000 */
.L_x_15:
[----:B-1----:R-:W-:-:S04]  /*6730*/  IMAD.U32 R3, RZ, RZ, UR43 ;  /* 0x0000002bff037e24 */ /* 0x002fc8000f8e00ff */
[----:B------:R1:W2:Y:S03]  /*6740*/  SYNCS.PHASECHK.TRANS64.TRYWAIT P0, [R3+URZ+-0x8], R0 ;  /* 0xfffff800030075a7 */ /* 0x0002a6000800017f */
[----:B--2---:R-:W-:Y:S05]  /*6750*/  @!P0 NANOSLEEP.SYNCS 0x989680 ;  /* 0x009896800000895d */ /* 0x004fea0003900000 */
[----:B------:R-:W2:Y:S02]  /*6760*/  @!P0 SYNCS.PHASECHK.TRANS64 P0, [R3+URZ+-0x8], R0 ;  /* 0xfffff800030085a7 */ /* 0x000ea4000800007f */
[----:B--2---:R-:W-:Y:S05]  /*6770*/  @!P0 BRA `(.L_x_15) ;  /* 0xfffffffc00ec8947 */ /* 0x004fea000383ffff */
[----:B------:R-:W-:Y:S05]  /*6780*/  BRA `(.L_x_189) ;  /* 0xffffffac00807947 */ /* 0x000fea000383ffff */
.L_x_20:
[----:B--2---:R2:W3:Y:S02]  /*6790*/  SYNCS.PHASECHK.TRANS64.TRYWAIT P1, [R3+URZ], R0 ;  /* 0x00000000030075a7 */ /* 0x0044e4000802017f */
[----:B---3--:R-:W-:Y:S05]  /*67a0*/  @!P1 NANOSLEEP.SYNCS 0x989680 ;  /* 0x009896800000995d */ /* 0x008fea0003900000 */
[----:B------:R-:W3:Y:S02]  /*67b0*/  @!P1 SYNCS.PHASECHK.TRANS64 P1, [R3+URZ], R0 ;  /* 0x00000000030095a7 */ /* 0x000ee4000802007f */
[----:B---3--:R-:W-:Y:S05]  /*67c0*/  @!P1 BRA `(.L_x_20) ;  /* 0xfffffffc00f09947 */ /* 0x008fea000383ffff */
[----:B------:R-:W-:Y:S05]  /*67d0*/  BRA `(.L_x_19) ;  /* 0xffffffac00f07947 */ /* 0x000fea000383ffff */
.L_x_25:
[----:B--2---:R-:W-:-:S04]  /*67e0*/  IMAD.U32 R4, RZ, RZ, UR4 ;  /* 0x00000004ff047e24 */ /* 0x004fc8000f8e00ff */
[----:B------:R2:W3:Y:S03]  /*67f0*/  SYNCS.PHASECHK.TRANS64.TRYWAIT P1, [R4+URZ], R3 ;  /* 0x00000003040075a7 */ /* 0x0004e6000802017f */
[----:B---3--:R-:W-:Y:S05]  /*6800*/  @!P1 NANOSLEEP.SYNCS 0x989680 ;  /* 0x009896800000995d */ /* 0x008fea0003900000 */
[----:B------:R-:W3:Y:S02]  /*6810*/  @!P1 SYNCS.PHASECHK.TRANS64 P1, [R4+URZ], R3 ;  /* 0x00000003040095a7 */ /* 0x000ee4000802007f */
[----:B---3--:R-:W-:Y:S05]  /*6820*/  @!P1 BRA `(.L_x_25) ;  /* 0xfffffffc00ec9947 */ /* 0x008fea000383ffff */
[----:B------:R-:W-:Y:S05]  /*6830*/  BRA `(.L_x_24) ;  /* 0xffffffb0004c7947 */ /* 0x000fea000383ffff */
.L_x_31:
[----:B0-----:R-:W-:-:S04]  /*6840*/  IMAD.U32 R3, RZ, RZ, UR43 ;  /* 0x0000002bff037e24 */ /* 0x001fc8000f8e00ff */
[----:B------:R0:W1:Y:S03]  /*6850*/  SYNCS.PHASECHK.TRANS64.TRYWAIT P0, [R3+URZ+0x8], R0 ;  /* 0x00000800030075a7 */ /* 0x000066000800017f */
[----:B-1----:R-:W-:Y:S05]  /*6860*/  @!P0 NANOSLEEP.SYNCS 0x989680 ;  /* 0x009896800000895d */ /* 0x002fea0003900000 */
[----:B------:R-:W1:Y:S02]  /*6870*/  @!P0 SYNCS.PHASECHK.TRANS64 P0, [R3+URZ+0x8], R0 ;  /* 0x00000800030085a7 */ /* 0x000e64000800007f */
[----:B-1----:R-:W-:Y:S05]  /*6880*/  @!P0 BRA `(.L_x_31) ;  /* 0xfffffffc00ec8947 */ /* 0x002fea000383ffff */
[----:B------:R-:W-:Y:S05]  /*6890*/  BRA `(.L_x_190) ;  /* 0xffffffb400247947 */ /* 0x000fea000383ffff */
.L_x_168:
[----:B------:R-:W-:Y:S01]  /*68a0*/  BSSY B1, `(.L_x_191) ;  /* 0x0000006000017945 */ /* 0x000fe20003800000 */
[----:B------:R-:W-:-:S07]  /*68b0*/  IMAD.MOV.U32 R15, RZ, RZ, -0x1 ;  /* 0xffffffffff0f7424 */ /* 0x000fce00078e00ff */
[----:B-----5:R-:W-:Y:S05]  /*68c0*/  WARPSYNC.COLLECTIVE R15, `(.L_x_192) ;  /* 0x000000000f0c7348 */ /* 0x020fea0003c00000 */
[----:B------:R-:W-:Y:S02]  /*68d0*/  ELECT P6, UR62, PT ;  /* 0x00000000003e782f */ /* 0x000fe400038c0000 */
[----:B------:R-:W-:Y:S01]  /*68e0*/  MOV R14, UR62 ;  /* 0x0000003e000e7c02 */ /* 0x000fe20008000f00 */
[----:B-----5:R-:W-:Y:S10]  /*68f0*/  ENDCOLLECTIVE ;  /* 0x000000000000791b */ /* 0x020ff40003800000 */
.L_x_192:
[----:B------:R-:W-:Y:S05]  /*6900*/  BSYNC B1 ;  /* 0x0000000000017941 */ /* 0x000fea0003800000 */
.L_x_191:
[----:B------:R-:W-:Y:S05]  /*6910*/  BRA `(.L_x_193) ;  /* 0xffffffec00e87947 */ /* 0x000fea000383ffff */
.L_x_171:
[----:B-1----:R1:W2:Y:S02]  /*6920*/  SYNCS.PHASECHK.TRANS64.TRYWAIT P1, [R11+URZ+0x28], R6 ;  /* 0x000028060b0075a7 */ /* 0x0022a4000802017f */
[----:B--2---:R-:W-:Y:S05]  /*6930*/  @!P1 NANOSLEEP.SYNCS 0x989680 ;  /* 0x009896800000995d */ /* 0x004fea0003900000 */
[----:B------:R-:W2:Y:S02]  /*6940*/  @!P1 SYNCS.PHASECHK.TRANS64 P1, [R11+URZ+0x28], R6 ;  /* 0x000028060b0095a7 */ /* 0x000ea4000802007f */
[----:B--2---:R-:W-:Y:S05]  /*6950*/  @!P1 BRA `(.L_x_171) ;  /* 0xfffffffc00f09947 */ /* 0x004fea000383ffff */
[----:B------:R-:W-:Y:S05]  /*6960*/  BRA `(.L_x_194) ;  /* 0xfffffff0001c7947 */ /* 0x000fea000383ffff */
.L_x_180:
[----:B------:R-:W-:Y:S01]  /*6970*/  BSSY B0, `(.L_x_195) ;  /* 0x0000006000007945 */ /* 0x000fe20003800000 */
[----:B------:R-:W-:-:S07]  /*6980*/  IMAD.MOV.U32 R15, RZ, RZ, -0x1 ;  /* 0xffffffffff0f7424 */ /* 0x000fce00078e00ff */
[----:B-----5:R-:W-:Y:S05]  /*6990*/  WARPSYNC.COLLECTIVE R15, `(.L_x_196) ;  /* 0x000000000f0c7348 */ /* 0x020fea0003c00000 */
[----:B------:R-:W-:Y:S02]  /*69a0*/  ELECT P6, UR62, PT ;  /* 0x00000000003e782f */ /* 0x000fe400038c0000 */
[----:B------:R-:W-:Y:S01]  /*69b0*/  MOV R14, UR62 ;  /* 0x0000003e000e7c02 */ /* 0x000fe20008000f00 */
[----:B-----5:R-:W-:Y:S10]  /*69c0*/  ENDCOLLECTIVE ;  /* 0x000000000000791b */ /* 0x020ff40003800000 */
.L_x_196:
[----:B------:R-:W-:Y:S05]  /*69d0*/  BSYNC B0 ;  /* 0x0000000000007941 */ /* 0x000fea0003800000 */
.L_x_195:
[----:B------:R-:W-:Y:S05]  /*69e0*/  BRA `(.L_x_197) ;  /* 0xfffffff800787947 */ /* 0x000fea000383ffff */
.L_x_184:
[----:B0-----:R0:W1:Y:S02]  /*69f0*/  SYNCS.PHASECHK.TRANS64.TRYWAIT P0, [R7+URZ], R2 ;  /* 0x00000002070075a7 */ /* 0x001064000800017f */
[----:B-1----:R-:W-:Y:S05]  /*6a00*/  @!P0 NANOSLEEP.SYNCS 0x989680 ;  /* 0x009896800000895d */ /* 0x002fea0003900000 */
[----:B------:R-:W1:Y:S02]  /*6a10*/  @!P0 SYNCS.PHASECHK.TRANS64 P0, [R7+URZ], R2 ;  /* 0x00000002070085a7 */ /* 0x000e64000800007f */
[----:B-1----:R-:W-:Y:S05]  /*6a20*/  @!P0 BRA `(.L_x_184) ;  /* 0xfffffffc00f08947 */ /* 0x002fea000383ffff */
[----:B------:R-:W-:Y:S05]  /*6a30*/  BRA `(.L_x_198) ;  /* 0xfffffff800b87947 */ /* 0x000fea000383ffff */
.L_x_185:
[----:B0-----:R0:W1:Y:S02]  /*6a40*/  SYNCS.PHASECHK.TRANS64.TRYWAIT P0, [R6+URZ], R3 ;  /* 0x00000003060075a7 */ /* 0x001064000800017f */
[----:B-1----:R-:W-:Y:S05]  /*6a50*/  @!P0 NANOSLEEP.SYNCS 0x989680 ;  /* 0x009896800000895d */ /* 0x002fea0003900000 */
[----:B------:R-:W1:Y:S02]  /*6a60*/  @!P0 SYNCS.PHASECHK.TRANS64 P0, [R6+URZ], R3 ;  /* 0x00000003060085a7 */ /* 0x000e64000800007f */
[----:B-1----:R-:W-:Y:S05]  /*6a70*/  @!P0 BRA `(.L_x_185) ;  /* 0xfffffffc00f08947 */ /* 0x002fea000383ffff */
[----:B------:R-:W-:Y:S05]  /*6a80*/  BRA `(.L_x_199) ;  /* 0xfffffff800c87947 */ /* 0x000fea000383ffff */
.L_x_186:
[----:B0-----:R0:W1:Y:S02]  /*6a90*/  SYNCS.PHASECHK.TRANS64.TRYWAIT P0, [R7+URZ], R4 ;  /* 0x00000004070075a7 */ /* 0x001064000800017f */
[----:B-1----:R-:W-:Y:S05]  /*6aa0*/  @!P0 NANOSLEEP.SYNCS 0x989680 ;  /* 0x009896800000895d */ /* 0x002fea0003900000 */
[----:B------:R-:W1:Y:S02]  /*6ab0*/  @!P0 SYNCS.PHASECHK.TRANS64 P0, [R7+URZ], R4 ;  /* 0x00000004070085a7 */ /* 0x000e64000800007f */
[----:B-1----:R-:W-:Y:S05]  /*6ac0*/  @!P0 BRA `(.L_x_186) ;  /* 0xfffffffc00f08947 */ /* 0x002fea000383ffff */
[----:B------:R-:W-:Y:S05]  /*6ad0*/  BRA `(.L_x_200) ;  /* 0xfffffff800d87947 */ /* 0x000fea000383ffff */
.L_x_187:
[----:B-1----:R1:W2:Y:S02]  /*6ae0*/  SYNCS.PHASECHK.TRANS64.TRYWAIT P0, [R6+URZ], R3 ;  /* 0x00000003060075a7 */ /* 0x0022a4000800017f */
[----:B--2---:R-:W-:Y:S05]  /*6af0*/  @!P0 NANOSLEEP.SYNCS 0x989680 ;  /* 0x009896800000895d */ /* 0x004fea0003900000 */
[----:B------:R-:W2:Y:S02]  /*6b00*/  @!P0 SYNCS.PHASECHK.TRANS64 P0, [R6+URZ], R3 ;  /* 0x00000003060085a7 */ /* 0x000ea4000800007f */
[----:B--2---:R-:W-:Y:S05]  /*6b10*/  @!P0 BRA `(.L_x_187) ;  /* 0xfffffffc00f08947 */ /* 0x004fea000383ffff */
[----:B------:R-:W-:Y:S05]  /*6b20*/  BRA `(.L_x_201) ;  /* 0xfffffff800e07947 */ /* 0x000fea000383ffff */
.L_x_202:
[----:B------:R-:W-:-:S00]  /*6b30*/  BRA `(.L_x_202) ;  /* 0xfffffffc00fc7947 */ /* 0x000fc0000383ffff */
[----:B------:R-:W-:-:S00]  /*6b40*/  NOP ;  /* 0x0000000000007918 */ /* 0x000fc00000000000 */
        /* <DEDUP_REMOVED lines=11> */
.L_x_203:


//--------------------- .nv.global.init           --------------------------
	.section	.nv.global.init,"aw",@progbits
.nv.global.init:
	.type		$str$22,@object
	.size		$str$22,($str$23 - $str$22)
$str$22:
        /*0000*/ 	.byte	0x6b, 0x5f, 0x74, 0x69, 0x6c, 0x65, 0x5f, 0x63, 0x6f, 0x75, 0x6e, 0x74, 0x20, 0x3e, 0x3d, 0x20
        /*0010*/ 	.byte	0x31, 0x00
	.type		$str$23,@object
	.size		$str$23,(__unnamed_1 - $str$23)
$str$23:
        /*0012*/ 	.byte	0x2f, 0x74, 0x6d, 0x70, 0x2f, 0x63, 0x75, 0x74, 0x6c, 0x61, 0x73, 0x73, 0x5f, 0x73, 0x77, 0x65
        /*0022*/ 	.byte	0x65, 0x70, 0x5f, 0x73, 0x72, 0x63, 0x2f, 0x69, 0x6e, 0x63, 0x6c, 0x75, 0x64, 0x65, 0x2f, 0x63
        /*0032*/ 	.byte	0x75, 0x74, 0x6c, 0x61, 0x73, 0x73, 0x2f, 0x67, 0x65, 0x6d, 0x6d, 0x2f, 0x63, 0x6f, 0x6c, 0x6c
        /*0042*/ 	.byte	0x65, 0x63, 0x74, 0x69, 0x76, 0x65, 0x2f, 0x73, 0x6d, 0x39, 0x30, 0x5f, 0x6d, 0x6d, 0x61, 0x5f
        /*0052*/ 	.byte	0x74, 0x6d, 0x61, 0x5f, 0x67, 0x6d, 0x6d, 0x61, 0x5f, 0x73, 0x73, 0x5f, 0x77, 0x61, 0x72, 0x70
        /*0062*/ 	.byte	0x73, 0x70, 0x65, 0x63, 0x69, 0x61, 0x6c, 0x69, 0x7a, 0x65, 0x64, 0x2e, 0x68, 0x70, 0x70, 0x00
	.type		__unnamed_1,@object
	.size		__unnamed_1,(.L_0 - __unnamed_1)
__unnamed_1:
        /*0072*/ 	.byte	0x76, 0x6f, 0x69, 0x64, 0x20, 0x63, 0x75, 0x74, 0x6c, 0x61, 0x73, 0x73, 0x3a, 0x3a, 0x67, 0x65
        /* <DEDUP_REMOVED lines=171> */
        /*0b32*/ 	.byte	0x3a, 0x69, 0x64, 0x65, 0x6e, 0x74, 0x69, 0x74, 0x79, 0x5d, 0x00
.L_0:


//--------------------- .nv.shared._ZN7cutlass13device_kernelINS_4gemm6kernel13GemmUniversalIN4cute5tupleIJiiiiEEENS1_10collective13CollectiveMmaINS1_34MainloopSm90TmaGmmaWarpSpecializedILi5ENS5_IJNS4_1CILi1EEESB_SB_EEENS1_32KernelTmaWarpSpecializedPingpongEEENS5_IJNSA_ILi64EEENSA_ILi128EEENSA_ILi32EEEEEEaNS5_IJlSB_lEEEaSJ_NS4_8TiledMMAINS4_8MMA_AtomIJNS4_4SM904GMMA27MMA_64x128x32_S32S8S8_SS_TNEEEENS4_6LayoutISC_NS5_IJNSA_ILi0EEESR_SR_EEEEENS5_IJNS4_10UnderscoreESU_SU_EEEEENS4_13SM90_TMA_LOADENS4_14ComposedLayoutINS4_7SwizzleILi1ELi4ELi3EEENS4_18smem_ptr_flag_bitsILi8EEENSQ_INS5_IJNSA_ILi8EEESH_EEENS5_IJSH_SB_EEEEEEEvNS4_8identityESX_S17_vS18_EENS_8epilogue10collective6detail29Sm90TmaWarpSpecializedAdapterINS1B_15DefaultEpilogueIaSJ_SJ_NS1A_6thread17LinearCombinationIaLi1EiiLNS1F_9ScaleType4KindE0ELNS_15FloatRoundStyleE2EaEENS1_15EpilogueDefaultEEEEEvvEEEEvNT_6ParamsE --------------------------
	.section	.nv.shared._ZN7cutlass13device_kernelINS_4gemm6kernel13GemmUniversalIN4cute5tupleIJiiiiEEENS1_10collective13CollectiveMmaINS1_34MainloopSm90TmaGmmaWarpSpecializedILi5ENS5_IJNS4_1CILi1EEESB_SB_EEENS1_32KernelTmaWarpSpecializedPingpongEEENS5_IJNSA_ILi64EEENSA_ILi128EEENSA_ILi32EEEEEEaNS5_IJlSB_lEEEaSJ_NS4_8TiledMMAINS4_8MMA_AtomIJNS4_4SM904GMMA27MMA_64x128x32_S32S8S8_SS_TNEEEENS4_6LayoutISC_NS5_IJNSA_ILi0EEESR_SR_EEEEENS5_IJNS4_10UnderscoreESU_SU_EEEEENS4_13SM90_TMA_LOADENS4_14ComposedLayoutINS4_7SwizzleILi1ELi4ELi3EEENS4_18smem_ptr_flag_bitsILi8EEENSQ_INS5_IJNSA_ILi8EEESH_EEENS5_IJSH_SB_EEEEEEEvNS4_8identityESX_S17_vS18_EENS_8epilogue10collective6detail29Sm90TmaWarpSpecializedAdapterINS1B_15DefaultEpilogueIaSJ_SJ_NS1A_6thread17LinearCombinationIaLi1EiiLNS1F_9ScaleType4KindE0ELNS_15FloatRoundStyleE2EaEENS1_15EpilogueDefaultEEEEEvvEEEEvNT_6ParamsE,"aw",@nobits
	.sectionflags	@""
	.align	16
	.zero		1024


//--------------------- .nv.shared.reserved.0     --------------------------
	.section	.nv.shared.reserved.0,"aw",@nobits
	.weak		__nv_reservedSMEM_offset_0_alias
	.size		__nv_reservedSMEM_offset_0_alias, 0, 0
	.other		__nv_reservedSMEM_offset_0_alias,@"STO_CUDA_RESERVED_SHARED STV_DEFAULT"
__nv_reservedSMEM_offset_0_alias:
	.zero		0


//--------------------- .nv.global                --------------------------
	.section	.nv.global,"aw",@nobits
.nv.global:
	.type		_ZN39_INTERNAL_4d303076_4_k_cu_ed83fb17_50194cute1_E,@object
	.size		_ZN39_INTERNAL_4d303076_4_k_cu_ed83fb17_50194cute1_E,(_ZN39_INTERNAL_4d303076_4_k_cu_ed83fb17_50194cuda3std3__45__cpo6cbeginE - _ZN39_INTERNAL_4d303076_4_k_cu_ed83fb17_50194cute1_E)
_ZN39_INTERNAL_4d303076_4_k_cu_ed83fb17_50194cute1_E:
	.zero		1
	.type		_ZN39_INTERNAL_4d303076_4_k_cu_ed83fb17_50194cuda3std3__45__cpo6cbeginE,@object
	.size		_ZN39_INTERNAL_4d303076_4_k_cu_ed83fb17_50194cuda3std3__45__cpo6cbeginE,(_ZN39_INTERNAL_4d303076_4_k_cu_ed83fb17_50194cuda3std3__48in_placeE - _ZN39_INTERNAL_4d303076_4_k_cu_ed83fb17_50194cuda3std3__45__cpo6cbeginE)
_ZN39_INTERNAL_4d303076_4_k_cu_ed83fb17_50194cuda3std3__45__cpo6cbeginE:
	.zero		1
	.type		_ZN39_INTERNAL_4d303076_4_k_cu_ed83fb17_50194cuda3std3__48in_placeE,@object
	.size		_ZN39_INTERNAL_4d303076_4_k_cu_ed83fb17_50194cuda3std3__48in_placeE,(_ZN39_INTERNAL_4d303076_4_k_cu_ed83fb17_50194cuda3std6ranges3__45__cpo9iter_moveE - _ZN39_INTERNAL_4d303076_4_k_cu_ed83fb17_50194cuda3std3__48in_placeE)
_ZN39_INTERNAL_4d303076_4_k_cu_ed83fb17_50194cuda3std3__48in_placeE:
	.zero		1
	.type		_ZN39_INTERNAL_4d303076_4_k_cu_ed83fb17_50194cuda3std6ranges3__45__cpo9iter_moveE,@object
	.size		_ZN39_INTERNAL_4d303076_4_k_cu_ed83fb17_50194cuda3std6ranges3__45__cpo9iter_moveE,(_ZN39_INTERNAL_4d303076_4_k_cu_ed83fb17_50194cuda3std3__45__cpo5beginE - _ZN39_INTERNAL_4d303076_4_k_cu_ed83fb17_50194cuda3std6ranges3__45__cpo9iter_moveE)
_ZN39_INTERNAL_4d303076_4_k_cu_ed83fb17_50194cuda3std6ranges3__45__cpo9iter_moveE:
	.zero		1
	.type		_ZN39_INTERNAL_4d303076_4_k_cu_ed83fb17_50194cuda3std3__45__cpo5beginE,@object
	.size		_ZN39_INTERNAL_4d303076_4_k_cu_ed83fb17_50194cuda3std3__45__cpo5beginE,(_ZN39_INTERNAL_4d303076_4_k_cu_ed83fb17_50194cuda3std3__441_GLOBAL__N__4d303076_4_k_cu_ed83fb17_50196ignoreE - _ZN39_INTERNAL_4d303076_4_k_cu_ed83fb17_50194cuda3std3__45__cpo5beginE)
_ZN39_INTERNAL_4d303076_4_k_cu_ed83fb17_50194cuda3std3__45__cpo5beginE:
	.zero		1
	.type		_ZN39_INTERNAL_4d303076_4_k_cu_ed83fb17_50194cuda3std3__441_GLOBAL__N__4d303076_4_k_cu_ed83fb17_50196ignoreE,@object
	.size		_ZN39_INTERNAL_4d303076_4_k_cu_ed83fb17_50194cuda3std3__441_GLOBAL__N__4d303076_4_k_cu_ed83fb17_50196ignoreE,(_ZN39_INTERNAL_4d303076_4_k_cu_ed83fb17_50194cute7productE - _ZN39_INTERNAL_4d303076_4_k_cu_ed83fb17_50194cuda3std3__441_GLOBAL__N__4d303076_4_k_cu_ed83fb17_50196ignoreE)
_ZN39_INTERNAL_4d303076_4_k_cu_ed83fb17_50194cuda3std3__441_GLOBAL__N__4d303076_4_k_cu_ed83fb17_50196ignoreE:
	.zero		1
	.type		_ZN39_INTERNAL_4d303076_4_k_cu_ed83fb17_50194cute7productE,@object
	.size		_ZN39_INTERNAL_4d303076_4_k_cu_ed83fb17_50194cute7productE,(_ZN39_INTERNAL_4d303076_4_k_cu_ed83fb17_50194cuda3std3__45__cpo3endE - _ZN39_INTERNAL_4d303076_4_k_cu_ed83fb17_50194cute7productE)
_ZN39_INTERNAL_4d303076_4_k_cu_ed83fb17_50194cute7productE:
	.zero		1
	.type		_ZN39_INTERNAL_4d303076_4_k_cu_ed83fb17_50194cuda3std3__45__cpo3endE,@object
	.size		_ZN39_INTERNAL_4d303076_4_k_cu_ed83fb17_50194cuda3std3__45__cpo3endE,(_ZN39_INTERNAL_4d303076_4_k_cu_ed83fb17_50194cuda3std3__419piecewise_constructE - _ZN39_INTERNAL_4d303076_4_k_cu_ed83fb17_50194cuda3std3__45__cpo3endE)
_ZN39_INTERNAL_4d303076_4_k_cu_ed83fb17_50194cuda3std3__45__cpo3endE:
	.zero		1
	.type		_ZN39_INTERNAL_4d303076_4_k_cu_ed83fb17_50194cuda3std3__419piecewise_constructE,@object
	.size		_ZN39_INTERNAL_4d303076_4_k_cu_ed83fb17_50194cuda3std3__419piecewise_constructE,(_ZN39_INTERNAL_4d303076_4_k_cu_ed83fb17_50194cuda3std3__45__cpo4cendE - _ZN39_INTERNAL_4d303076_4_k_cu_ed83fb17_50194cuda3std3__419piecewise_constructE)
_ZN39_INTERNAL_4d303076_4_k_cu_ed83fb17_50194cuda3std3__419piecewise_constructE:
	.zero		1
	.type		_ZN39_INTERNAL_4d303076_4_k_cu_ed83fb17_50194cuda3std3__45__cpo4cendE,@object
	.size		_ZN39_INTERNAL_4d303076_4_k_cu_ed83fb17_50194cuda3std3__45__cpo4cendE,(_ZN39_INTERNAL_4d303076_4_k_cu_ed83fb17_50194cuda3std6ranges3__45__cpo4swapE - _ZN39_INTERNAL_4d303076_4_k_cu_ed83fb17_50194cuda3std3__45__cpo4cendE)
_ZN39_INTERNAL_4d303076_4_k_cu_ed83fb17_50194cuda3std3__45__cpo4cendE:
	.zero		1
	.type		_ZN39_INTERNAL_4d303076_4_k_cu_ed83fb17_50194cuda3std6ranges3__45__cpo4swapE,@object
	.size		_ZN39_INTERNAL_4d303076_4_k_cu_ed83fb17_50194cuda3std6ranges3__45__cpo4swapE,(.L_8 - _ZN39_INTERNAL_4d303076_4_k_cu_ed83fb17_50194cuda3std6ranges3__45__cpo4swapE)
_ZN39_INTERNAL_4d303076_4_k_cu_ed83fb17_50194cuda3std6ranges3__45__cpo4swapE:
	.zero		1
.L_8:


//--------------------- .nv.constant0._ZN7cutlass13device_kernelINS_4gemm6kernel13GemmUniversalIN4cute5tupleIJiiiiEEENS1_10collective13CollectiveMmaINS1_34MainloopSm90TmaGmmaWarpSpecializedILi5ENS5_IJNS4_1CILi1EEESB_SB_EEENS1_32KernelTmaWarpSpecializedPingpongEEENS5_IJNSA_ILi64EEENSA_ILi128EEENSA_ILi32EEEEEEaNS5_IJlSB_lEEEaSJ_NS4_8TiledMMAINS4_8MMA_AtomIJNS4_4SM904GMMA27MMA_64x128x32_S32S8S8_SS_TNEEEENS4_6LayoutISC_NS5_IJNSA_ILi0EEESR_SR_EEEEENS5_IJNS4_10UnderscoreESU_SU_EEEEENS4_13SM90_TMA_LOADENS4_14ComposedLayoutINS4_7SwizzleILi1ELi4ELi3EEENS4_18smem_ptr_flag_bitsILi8EEENSQ_INS5_IJNSA_ILi8EEESH_EEENS5_IJSH_SB_EEEEEEEvNS4_8identityESX_S17_vS18_EENS_8epilogue10collective6detail29Sm90TmaWarpSpecializedAdapterINS1B_15DefaultEpilogueIaSJ_SJ_NS1A_6thread17LinearCombinationIaLi1EiiLNS1F_9ScaleType4KindE0ELNS_15FloatRoundStyleE2EaEENS1_15EpilogueDefaultEEEEEvvEEEEvNT_6ParamsE --------------------------
	.section	.nv.constant0._ZN7cutlass13device_kernelINS_4gemm6kernel13GemmUniversalIN4cute5tupleIJiiiiEEENS1_10collective13CollectiveMmaINS1_34MainloopSm90TmaGmmaWarpSpecializedILi5ENS5_IJNS4_1CILi1EEESB_SB_EEENS1_32KernelTmaWarpSpecializedPingpongEEENS5_IJNSA_ILi64EEENSA_ILi128EEENSA_ILi32EEEEEEaNS5_IJlSB_lEEEaSJ_NS4_8TiledMMAINS4_8MMA_AtomIJNS4_4SM904GMMA27MMA_64x128x32_S32S8S8_SS_TNEEEENS4_6LayoutISC_NS5_IJNSA_ILi0EEESR_SR_EEEEENS5_IJNS4_10UnderscoreESU_SU_EEEEENS4_13SM90_TMA_LOADENS4_14ComposedLayoutINS4_7SwizzleILi1ELi4ELi3EEENS4_18smem_ptr_flag_bitsILi8EEENSQ_INS5_IJNSA_ILi8EEESH_EEENS5_IJSH_SB_EEEEEEEvNS4_8identityESX_S17_vS18_EENS_8epilogue10collective6detail29Sm90TmaWarpSpecializedAdapterINS1B_15DefaultEpilogueIaSJ_SJ_NS1A_6thread17LinearCombinationIaLi1EiiLNS1F_9ScaleType4KindE0ELNS_15FloatRoundStyleE2EaEENS1_15EpilogueDefaultEEEEEvvEEEEvNT_6ParamsE,"a",@progbits
	.sectionflags	@""
	.align	4
.nv.constant0._ZN7cutlass13device_kernelINS_4gemm6kernel13GemmUniversalIN4cute5tupleIJiiiiEEENS1_10collective13CollectiveMmaINS1_34MainloopSm90TmaGmmaWarpSpecializedILi5ENS5_IJNS4_1CILi1EEESB_SB_EEENS1_32KernelTmaWarpSpecializedPingpongEEENS5_IJNSA_ILi64EEENSA_ILi128EEENSA_ILi32EEEEEEaNS5_IJlSB_lEEEaSJ_NS4_8TiledMMAINS4_8MMA_AtomIJNS4_4SM904GMMA27MMA_64x128x32_S32S8S8_SS_TNEEEENS4_6LayoutISC_NS5_IJNSA_ILi0EEESR_SR_EEEEENS5_IJNS4_10UnderscoreESU_SU_EEEEENS4_13SM90_TMA_LOADENS4_14ComposedLayoutINS4_7SwizzleILi1ELi4ELi3EEENS4_18smem_ptr_flag_bitsILi8EEENSQ_INS5_IJNSA_ILi8EEESH_EEENS5_IJSH_SB_EEEEEEEvNS4_8identityESX_S17_vS18_EENS_8epilogue10collective6detail29Sm90TmaWarpSpecializedAdapterINS1B_15DefaultEpilogueIaSJ_SJ_NS1A_6thread17LinearCombinationIaLi1EiiLNS1F_9ScaleType4KindE0ELNS_15FloatRoundStyleE2EaEENS1_15EpilogueDefaultEEEEEvvEEEEvNT_6ParamsE:
	.zero		1664


//--------------------- SYMBOLS --------------------------

	.type		.nv.reservedSmem.offset0,@object
	.size		.nv.reservedSmem.offset0,0x4
	.type		__assertfail,@function
